//
// Generated by NVIDIA NVVM Compiler
//
// Compiler Build ID: CL-36424714
// Cuda compilation tools, release 13.0, V13.0.88
// Based on NVVM 20.0.0
//

.version 9.0
.target sm_100
.address_size 64

	// .globl	_Z5fcudaPdS_S_i
.func  (.param .align 16 .b8 func_retval0[16]) __internal_trig_reduction_slowpathd
(
	.param .b64 __internal_trig_reduction_slowpathd_param_0
)
;
.global .align 8 .b8 __cudart_i2opi_d[144] = {8, 93, 141, 31, 177, 95, 251, 107, 234, 146, 82, 138, 247, 57, 7, 61, 123, 241, 229, 235, 199, 186, 39, 117, 45, 234, 95, 158, 102, 63, 70, 79, 183, 9, 203, 39, 207, 126, 54, 109, 31, 109, 10, 90, 139, 17, 47, 239, 15, 152, 5, 222, 255, 151, 248, 31, 59, 40, 249, 189, 139, 95, 132, 156, 244, 57, 83, 131, 57, 214, 145, 57, 65, 126, 95, 180, 38, 112, 156, 233, 132, 68, 187, 46, 245, 53, 130, 232, 62, 167, 41, 177, 28, 235, 29, 254, 28, 146, 209, 9, 234, 46, 73, 6, 224, 210, 77, 66, 58, 110, 36, 183, 97, 197, 187, 222, 171, 99, 81, 254, 65, 144, 67, 60, 153, 149, 98, 219, 192, 221, 52, 245, 209, 87, 39, 252, 41, 21, 68, 78, 110, 131, 249, 162};
.global .align 16 .b8 __cudart_sin_cos_coeffs[128] = {70, 210, 176, 44, 241, 229, 90, 190, 146, 227, 172, 105, 227, 29, 199, 62, 161, 98, 219, 25, 160, 1, 42, 191, 24, 8, 17, 17, 17, 17, 129, 63, 84, 85, 85, 85, 85, 85, 197, 191, 0, 0, 0, 0, 0, 0, 0, 0, 0, 0, 0, 0, 0, 0, 0, 0, 100, 129, 253, 32, 131, 255, 168, 189, 40, 133, 239, 193, 167, 238, 33, 62, 217, 230, 6, 142, 79, 126, 146, 190, 233, 188, 221, 25, 160, 1, 250, 62, 71, 93, 193, 22, 108, 193, 86, 191, 81, 85, 85, 85, 85, 85, 165, 63, 0, 0, 0, 0, 0, 0, 224, 191, 0, 0, 0, 0, 0, 0, 240, 63};

.visible .entry _Z5fcudaPdS_S_i(
	.param .u64 .ptr .align 1 _Z5fcudaPdS_S_i_param_0,
	.param .u64 .ptr .align 1 _Z5fcudaPdS_S_i_param_1,
	.param .u64 .ptr .align 1 _Z5fcudaPdS_S_i_param_2,
	.param .u32 _Z5fcudaPdS_S_i_param_3
)
{
	.reg .pred 	%p<21>;
	.reg .b32 	%r<40>;
	.reg .b64 	%rd<41>;
	.reg .b64 	%fd<125>;

	ld.param.u64 	%rd8, [_Z5fcudaPdS_S_i_param_0];
	ld.param.u64 	%rd10, [_Z5fcudaPdS_S_i_param_1];
	ld.param.u64 	%rd9, [_Z5fcudaPdS_S_i_param_2];
	ld.param.u32 	%r16, [_Z5fcudaPdS_S_i_param_3];
	cvta.to.global.u64 	%rd40, %rd9;
	cvta.to.global.u64 	%rd11, %rd8;
	cvta.to.global.u64 	%rd2, %rd10;
	mov.u32 	%r1, %ctaid.x;
	shl.b32 	%r17, %r1, 1;
	mul.wide.u32 	%rd12, %r17, 8;
	add.s64 	%rd13, %rd2, %rd12;
	ld.global.f64 	%fd1, [%rd13];
	ld.global.f64 	%fd2, [%rd13+8];
	mul.wide.u32 	%rd14, %r1, 8;
	add.s64 	%rd15, %rd11, %rd14;
	mov.b64 	%rd16, 0;
	st.global.u64 	[%rd15], %rd16;
	setp.lt.s32 	%p1, %r16, 1;
	@%p1 bra 	$L__BB0_20;
	neg.s32 	%r36, %r16;
	neg.s32 	%r35, %r1;
	add.s64 	%rd39, %rd2, 8;
$L__BB0_2:
	setp.eq.s32 	%p2, %r35, 0;
	@%p2 bra 	$L__BB0_19;
	ld.global.f64 	%fd27, [%rd39+-8];
	sub.f64 	%fd3, %fd1, %fd27;
	ld.global.f64 	%fd28, [%rd39];
	sub.f64 	%fd4, %fd2, %fd28;
	abs.f64 	%fd5, %fd3;
	abs.f64 	%fd6, %fd4;
	setp.leu.f64 	%p3, %fd6, %fd5;
	setp.gt.f64 	%p4, %fd6, %fd5;
	selp.f64 	%fd7, %fd6, %fd5, %p4;
	selp.f64 	%fd29, %fd5, %fd6, %p4;
	div.rn.f64 	%fd30, %fd29, %fd7;
	mul.f64 	%fd31, %fd30, %fd30;
	fma.rn.f64 	%fd32, %fd31, 0dBEF53E1D2A25FF7E, 0d3F2D3B63DBB65B49;
	fma.rn.f64 	%fd33, %fd32, %fd31, 0dBF5312788DDE082E;
	fma.rn.f64 	%fd34, %fd33, %fd31, 0d3F6F9690C8249315;
	fma.rn.f64 	%fd35, %fd34, %fd31, 0dBF82CF5AABC7CF0D;
	fma.rn.f64 	%fd36, %fd35, %fd31, 0d3F9162B0B2A3BFDE;
	fma.rn.f64 	%fd37, %fd36, %fd31, 0dBF9A7256FEB6FC6B;
	fma.rn.f64 	%fd38, %fd37, %fd31, 0d3FA171560CE4A489;
	fma.rn.f64 	%fd39, %fd38, %fd31, 0dBFA4F44D841450E4;
	fma.rn.f64 	%fd40, %fd39, %fd31, 0d3FA7EE3D3F36BB95;
	fma.rn.f64 	%fd41, %fd40, %fd31, 0dBFAAD32AE04A9FD1;
	fma.rn.f64 	%fd42, %fd41, %fd31, 0d3FAE17813D66954F;
	fma.rn.f64 	%fd43, %fd42, %fd31, 0dBFB11089CA9A5BCD;
	fma.rn.f64 	%fd44, %fd43, %fd31, 0d3FB3B12B2DB51738;
	fma.rn.f64 	%fd45, %fd44, %fd31, 0dBFB745D022F8DC5C;
	fma.rn.f64 	%fd46, %fd45, %fd31, 0d3FBC71C709DFE927;
	fma.rn.f64 	%fd47, %fd46, %fd31, 0dBFC2492491FA1744;
	fma.rn.f64 	%fd48, %fd47, %fd31, 0d3FC99999999840D2;
	fma.rn.f64 	%fd49, %fd48, %fd31, 0dBFD555555555544C;
	mul.f64 	%fd50, %fd31, %fd49;
	fma.rn.f64 	%fd8, %fd50, %fd30, %fd30;
	@%p3 bra 	$L__BB0_5;
	{
	.reg .b32 %temp; 
	mov.b64 	{%temp, %r19}, %fd3;
	}
	setp.lt.s32 	%p6, %r19, 0;
	neg.f64 	%fd53, %fd8;
	selp.f64 	%fd54, %fd8, %fd53, %p6;
	add.f64 	%fd120, %fd54, 0d3FF921FB54442D18;
	bra.uni 	$L__BB0_6;
$L__BB0_5:
	{
	.reg .b32 %temp; 
	mov.b64 	{%temp, %r18}, %fd3;
	}
	setp.lt.s32 	%p5, %r18, 0;
	mov.f64 	%fd51, 0d400921FB54442D18;
	sub.f64 	%fd52, %fd51, %fd8;
	selp.f64 	%fd120, %fd52, %fd8, %p5;
$L__BB0_6:
	setp.neu.f64 	%p7, %fd7, 0d0000000000000000;
	@%p7 bra 	$L__BB0_8;
	{
	.reg .b32 %temp; 
	mov.b64 	{%temp, %r21}, %fd3;
	}
	setp.lt.s32 	%p10, %r21, 0;
	selp.f64 	%fd121, 0d400921FB54442D18, 0d0000000000000000, %p10;
	bra.uni 	$L__BB0_9;
$L__BB0_8:
	setp.eq.f64 	%p8, %fd5, %fd6;
	{
	.reg .b32 %temp; 
	mov.b64 	{%temp, %r20}, %fd3;
	}
	setp.lt.s32 	%p9, %r20, 0;
	selp.f64 	%fd55, 0d4002D97C7F3321D2, 0d3FE921FB54442D18, %p9;
	selp.f64 	%fd121, %fd55, %fd120, %p8;
$L__BB0_9:
	ld.param.u64 	%rd38, [_Z5fcudaPdS_S_i_param_2];
	add.rn.f64 	%fd56, %fd5, %fd6;
	setp.nan.f64 	%p11, %fd56, %fd56;
	copysign.f64 	%fd57, %fd4, %fd121;
	selp.f64 	%fd15, %fd56, %fd57, %p11;
	cvta.to.global.u64 	%rd17, %rd38;
	mov.u32 	%r22, %ctaid.x;
	mul.wide.u32 	%rd18, %r22, 8;
	add.s64 	%rd19, %rd17, %rd18;
	ld.global.f64 	%fd58, [%rd19];
	ld.global.f64 	%fd59, [%rd40];
	mul.f64 	%fd60, %fd58, %fd59;
	mul.f64 	%fd61, %fd4, %fd4;
	fma.rn.f64 	%fd62, %fd3, %fd3, %fd61;
	mul.f64 	%fd63, %fd62, 0d3DDE9569A2412823;
	div.rn.f64 	%fd16, %fd60, %fd63;
	abs.f64 	%fd17, %fd15;
	setp.neu.f64 	%p12, %fd17, 0d7FF0000000000000;
	@%p12 bra 	$L__BB0_11;
	mov.f64 	%fd69, 0d0000000000000000;
	mul.rn.f64 	%fd123, %fd15, %fd69;
	mov.b32 	%r38, 1;
	bra.uni 	$L__BB0_14;
$L__BB0_11:
	mul.f64 	%fd64, %fd15, 0d3FE45F306DC9C883;
	cvt.rni.s32.f64 	%r37, %fd64;
	cvt.rn.f64.s32 	%fd65, %r37;
	fma.rn.f64 	%fd66, %fd65, 0dBFF921FB54442D18, %fd15;
	fma.rn.f64 	%fd67, %fd65, 0dBC91A62633145C00, %fd66;
	fma.rn.f64 	%fd123, %fd65, 0dB97B839A252049C0, %fd67;
	setp.ltu.f64 	%p13, %fd17, 0d41E0000000000000;
	@%p13 bra 	$L__BB0_13;
	{ // callseq 0, 0
	.param .b64 param0;
	st.param.f64 	[param0], %fd15;
	.param .align 16 .b8 retval0[16];
	call.uni (retval0), 
	__internal_trig_reduction_slowpathd, 
	(
	param0
	);
	ld.param.f64 	%fd123, [retval0];
	ld.param.b32 	%r37, [retval0+8];
	} // callseq 0
$L__BB0_13:
	add.s32 	%r38, %r37, 1;
$L__BB0_14:
	ld.param.u64 	%rd36, [_Z5fcudaPdS_S_i_param_0];
	setp.neu.f64 	%p14, %fd17, 0d7FF0000000000000;
	shl.b32 	%r25, %r38, 6;
	cvt.u64.u32 	%rd20, %r25;
	and.b64  	%rd21, %rd20, 64;
	mov.u64 	%rd22, __cudart_sin_cos_coeffs;
	add.s64 	%rd23, %rd22, %rd21;
	mul.rn.f64 	%fd70, %fd123, %fd123;
	and.b32  	%r26, %r38, 1;
	setp.eq.b32 	%p15, %r26, 1;
	selp.f64 	%fd71, 0dBDA8FF8320FD8164, 0d3DE5DB65F9785EBA, %p15;
	ld.global.nc.v2.f64 	{%fd72, %fd73}, [%rd23];
	fma.rn.f64 	%fd74, %fd71, %fd70, %fd72;
	fma.rn.f64 	%fd75, %fd74, %fd70, %fd73;
	ld.global.nc.v2.f64 	{%fd76, %fd77}, [%rd23+16];
	fma.rn.f64 	%fd78, %fd75, %fd70, %fd76;
	fma.rn.f64 	%fd79, %fd78, %fd70, %fd77;
	ld.global.nc.v2.f64 	{%fd80, %fd81}, [%rd23+32];
	fma.rn.f64 	%fd82, %fd79, %fd70, %fd80;
	fma.rn.f64 	%fd83, %fd82, %fd70, %fd81;
	fma.rn.f64 	%fd84, %fd83, %fd123, %fd123;
	fma.rn.f64 	%fd85, %fd83, %fd70, 0d3FF0000000000000;
	selp.f64 	%fd86, %fd85, %fd84, %p15;
	and.b32  	%r27, %r38, 2;
	setp.eq.s32 	%p16, %r27, 0;
	mov.f64 	%fd87, 0d0000000000000000;
	sub.f64 	%fd88, %fd87, %fd86;
	selp.f64 	%fd89, %fd86, %fd88, %p16;
	cvta.to.global.u64 	%rd24, %rd36;
	mov.u32 	%r28, %ctaid.x;
	mul.wide.u32 	%rd25, %r28, 8;
	add.s64 	%rd26, %rd24, %rd25;
	add.s64 	%rd27, %rd26, %rd25;
	ld.global.f64 	%fd90, [%rd27];
	fma.rn.f64 	%fd91, %fd16, %fd89, %fd90;
	st.global.f64 	[%rd27], %fd91;
	@%p14 bra 	$L__BB0_16;
	mov.f64 	%fd97, 0d0000000000000000;
	mul.rn.f64 	%fd124, %fd15, %fd97;
	mov.b32 	%r39, 0;
	bra.uni 	$L__BB0_18;
$L__BB0_16:
	mul.f64 	%fd92, %fd15, 0d3FE45F306DC9C883;
	cvt.rni.s32.f64 	%r39, %fd92;
	cvt.rn.f64.s32 	%fd93, %r39;
	fma.rn.f64 	%fd94, %fd93, 0dBFF921FB54442D18, %fd15;
	fma.rn.f64 	%fd95, %fd93, 0dBC91A62633145C00, %fd94;
	fma.rn.f64 	%fd124, %fd93, 0dB97B839A252049C0, %fd95;
	setp.ltu.f64 	%p17, %fd17, 0d41E0000000000000;
	@%p17 bra 	$L__BB0_18;
	{ // callseq 1, 0
	.param .b64 param0;
	st.param.f64 	[param0], %fd15;
	.param .align 16 .b8 retval0[16];
	call.uni (retval0), 
	__internal_trig_reduction_slowpathd, 
	(
	param0
	);
	ld.param.f64 	%fd124, [retval0];
	ld.param.b32 	%r39, [retval0+8];
	} // callseq 1
$L__BB0_18:
	ld.param.u64 	%rd37, [_Z5fcudaPdS_S_i_param_0];
	shl.b32 	%r31, %r39, 6;
	cvt.u64.u32 	%rd28, %r31;
	and.b64  	%rd29, %rd28, 64;
	add.s64 	%rd31, %rd22, %rd29;
	mul.rn.f64 	%fd98, %fd124, %fd124;
	and.b32  	%r32, %r39, 1;
	setp.eq.b32 	%p18, %r32, 1;
	selp.f64 	%fd99, 0dBDA8FF8320FD8164, 0d3DE5DB65F9785EBA, %p18;
	ld.global.nc.v2.f64 	{%fd100, %fd101}, [%rd31];
	fma.rn.f64 	%fd102, %fd99, %fd98, %fd100;
	fma.rn.f64 	%fd103, %fd102, %fd98, %fd101;
	ld.global.nc.v2.f64 	{%fd104, %fd105}, [%rd31+16];
	fma.rn.f64 	%fd106, %fd103, %fd98, %fd104;
	fma.rn.f64 	%fd107, %fd106, %fd98, %fd105;
	ld.global.nc.v2.f64 	{%fd108, %fd109}, [%rd31+32];
	fma.rn.f64 	%fd110, %fd107, %fd98, %fd108;
	fma.rn.f64 	%fd111, %fd110, %fd98, %fd109;
	fma.rn.f64 	%fd112, %fd111, %fd124, %fd124;
	fma.rn.f64 	%fd113, %fd111, %fd98, 0d3FF0000000000000;
	selp.f64 	%fd114, %fd113, %fd112, %p18;
	and.b32  	%r33, %r39, 2;
	setp.eq.s32 	%p19, %r33, 0;
	mov.f64 	%fd115, 0d0000000000000000;
	sub.f64 	%fd116, %fd115, %fd114;
	selp.f64 	%fd117, %fd114, %fd116, %p19;
	cvta.to.global.u64 	%rd32, %rd37;
	mul.wide.u32 	%rd33, %r28, 8;
	add.s64 	%rd34, %rd32, %rd33;
	add.s64 	%rd35, %rd34, %rd33;
	ld.global.f64 	%fd118, [%rd35+8];
	fma.rn.f64 	%fd119, %fd16, %fd117, %fd118;
	st.global.f64 	[%rd35+8], %fd119;
$L__BB0_19:
	add.s32 	%r36, %r36, 1;
	setp.ne.s32 	%p20, %r36, 0;
	add.s32 	%r35, %r35, 1;
	add.s64 	%rd40, %rd40, 8;
	add.s64 	%rd39, %rd39, 16;
	@%p20 bra 	$L__BB0_2;
$L__BB0_20:
	ret;

}
.func  (.param .align 16 .b8 func_retval0[16]) __internal_trig_reduction_slowpathd(
	.param .b64 __internal_trig_reduction_slowpathd_param_0
)
{
	.local .align 8 .b8 	__local_depot1[40];
	.reg .b64 	%SP;
	.reg .b64 	%SPL;
	.reg .pred 	%p<10>;
	.reg .b32 	%r<47>;
	.reg .b64 	%rd<74>;
	.reg .b64 	%fd<5>;

	mov.u64 	%SPL, __local_depot1;
	ld.param.f64 	%fd4, [__internal_trig_reduction_slowpathd_param_0];
	add.u64 	%rd1, %SPL, 0;
	{
	.reg .b32 %temp; 
	mov.b64 	{%temp, %r1}, %fd4;
	}
	shr.u32 	%r2, %r1, 20;
	and.b32  	%r3, %r2, 2047;
	setp.eq.s32 	%p1, %r3, 2047;
	mov.b32 	%r46, 0;
	@%p1 bra 	$L__BB1_9;
	add.s32 	%r20, %r3, -1024;
	mov.b64 	%rd20, %fd4;
	shl.b64 	%rd2, %rd20, 11;
	shr.u32 	%r4, %r20, 6;
	sub.s32 	%r45, 15, %r4;
	sub.s32 	%r21, 19, %r4;
	setp.lt.u32 	%p2, %r20, 128;
	selp.b32 	%r6, 18, %r21, %p2;
	setp.ge.s32 	%p3, %r45, %r6;
	mov.b64 	%rd70, 0;
	@%p3 bra 	$L__BB1_4;
	add.s32 	%r23, %r6, %r4;
	neg.s32 	%r43, %r23;
	or.b64  	%rd3, %rd2, -9223372036854775808;
	mov.b64 	%rd70, 0;
	mov.b32 	%r42, 0;
	mov.u64 	%rd25, __cudart_i2opi_d;
	mov.u32 	%r44, %r45;
$L__BB1_3:
	.pragma "nounroll";
	mul.wide.s32 	%rd22, %r42, 8;
	add.s64 	%rd23, %rd1, %rd22;
	mul.wide.s32 	%rd24, %r44, 8;
	add.s64 	%rd26, %rd25, %rd24;
	ld.global.nc.u64 	%rd27, [%rd26];
	{
	.reg .u32 %r0, %r1, %r2, %r3, %alo, %ahi, %blo, %bhi, %clo, %chi;
	mov.b64 	{%alo,%ahi}, %rd27;
	mov.b64 	{%blo,%bhi}, %rd3;
	mov.b64 	{%clo,%chi}, %rd70;
	mad.lo.cc.u32 	%r0, %alo, %blo, %clo;
	madc.hi.cc.u32 	%r1, %alo, %blo, %chi;
	madc.hi.u32 	%r2, %alo, %bhi, 0;
	mad.lo.cc.u32 	%r1, %alo, %bhi, %r1;
	madc.hi.cc.u32 	%r2, %ahi, %blo, %r2;
	madc.hi.u32 	%r3, %ahi, %bhi, 0;
	mad.lo.cc.u32 	%r1, %ahi, %blo, %r1;
	madc.lo.cc.u32 	%r2, %ahi, %bhi, %r2;
	addc.u32 	%r3, %r3, 0;
	mov.b64 	%rd28, {%r0,%r1};
	mov.b64 	%rd70, {%r2,%r3};
	}
	st.local.u64 	[%rd23], %rd28;
	add.s32 	%r44, %r44, 1;
	add.s32 	%r43, %r43, 1;
	add.s32 	%r42, %r42, 1;
	setp.ne.s32 	%p4, %r43, -15;
	mov.u32 	%r45, %r6;
	@%p4 bra 	$L__BB1_3;
$L__BB1_4:
	cvt.s64.s32 	%rd29, %r45;
	cvt.u64.u32 	%rd30, %r4;
	add.s64 	%rd31, %rd30, %rd29;
	shl.b64 	%rd32, %rd31, 3;
	add.s64 	%rd33, %rd1, %rd32;
	st.local.u64 	[%rd33+-120], %rd70;
	and.b32  	%r15, %r2, 63;
	ld.local.u64 	%rd72, [%rd1+16];
	ld.local.u64 	%rd71, [%rd1+24];
	setp.eq.s32 	%p5, %r15, 0;
	@%p5 bra 	$L__BB1_6;
	shl.b64 	%rd34, %rd71, %r15;
	shr.u64 	%rd35, %rd72, 1;
	xor.b32  	%r24, %r15, 63;
	shr.u64 	%rd36, %rd35, %r24;
	or.b64  	%rd71, %rd34, %rd36;
	ld.local.u64 	%rd37, [%rd1+8];
	shl.b64 	%rd38, %rd72, %r15;
	shr.u64 	%rd39, %rd37, 1;
	shr.u64 	%rd40, %rd39, %r24;
	or.b64  	%rd72, %rd38, %rd40;
$L__BB1_6:
	and.b32  	%r25, %r1, -2147483648;
	shr.u64 	%rd41, %rd71, 62;
	cvt.u32.u64 	%r26, %rd41;
	mov.b64 	{%r27, %r28}, %rd71;
	mov.b64 	{%r29, %r30}, %rd72;
	shf.l.wrap.b32 	%r31, %r30, %r27, 2;
	shf.l.wrap.b32 	%r32, %r27, %r28, 2;
	mov.b64 	%rd42, {%r31, %r32};
	shl.b64 	%rd43, %rd72, 2;
	shr.u64 	%rd44, %rd42, 63;
	cvt.u32.u64 	%r33, %rd44;
	add.s32 	%r34, %r33, %r26;
	setp.eq.s32 	%p6, %r25, 0;
	neg.s32 	%r35, %r34;
	selp.b32 	%r46, %r34, %r35, %p6;
	setp.gt.s64 	%p7, %rd42, -1;
	mov.b64 	%rd45, 0;
	{
	.reg .u32 %r0, %r1, %r2, %r3, %a0, %a1, %a2, %a3, %b0, %b1, %b2, %b3;
	mov.b64 	{%a0,%a1}, %rd45;
	mov.b64 	{%a2,%a3}, %rd45;
	mov.b64 	{%b0,%b1}, %rd43;
	mov.b64 	{%b2,%b3}, %rd42;
	sub.cc.u32 	%r0, %a0, %b0;
	subc.cc.u32 	%r1, %a1, %b1;
	subc.cc.u32 	%r2, %a2, %b2;
	subc.u32 	%r3, %a3, %b3;
	mov.b64 	%rd46, {%r0,%r1};
	mov.b64 	%rd47, {%r2,%r3};
	}
	xor.b32  	%r36, %r25, -2147483648;
	selp.b64 	%rd73, %rd42, %rd47, %p7;
	selp.b64 	%rd14, %rd43, %rd46, %p7;
	selp.b32 	%r17, %r25, %r36, %p7;
	clz.b64 	%r37, %rd73;
	cvt.u64.u32 	%rd15, %r37;
	setp.eq.s32 	%p8, %r37, 0;
	@%p8 bra 	$L__BB1_8;
	cvt.u32.u64 	%r38, %rd15;
	and.b32  	%r39, %r38, 63;
	shl.b64 	%rd48, %rd73, %r39;
	shr.u64 	%rd49, %rd14, 1;
	not.b32 	%r40, %r38;
	and.b32  	%r41, %r40, 63;
	shr.u64 	%rd50, %rd49, %r41;
	or.b64  	%rd73, %rd48, %rd50;
$L__BB1_8:
	mov.b64 	%rd51, -3958705157555305931;
	{
	.reg .u32 %r0, %r1, %r2, %r3, %alo, %ahi, %blo, %bhi;
	mov.b64 	{%alo,%ahi}, %rd73;
	mov.b64 	{%blo,%bhi}, %rd51;
	mul.lo.u32 	%r0, %alo, %blo;
	mul.hi.u32 	%r1, %alo, %blo;
	mad.lo.cc.u32 	%r1, %alo, %bhi, %r1;
	madc.hi.u32 	%r2, %alo, %bhi, 0;
	mad.lo.cc.u32 	%r1, %ahi, %blo, %r1;
	madc.hi.cc.u32 	%r2, %ahi, %blo, %r2;
	madc.hi.u32 	%r3, %ahi, %bhi, 0;
	mad.lo.cc.u32 	%r2, %ahi, %bhi, %r2;
	addc.u32 	%r3, %r3, 0;
	mov.b64 	%rd52, {%r0,%r1};
	mov.b64 	%rd53, {%r2,%r3};
	}
	setp.gt.s64 	%p9, %rd53, 0;
	{
	.reg .u32 %r0, %r1, %r2, %r3, %a0, %a1, %a2, %a3, %b0, %b1, %b2, %b3;
	mov.b64 	{%a0,%a1}, %rd52;
	mov.b64 	{%a2,%a3}, %rd53;
	mov.b64 	{%b0,%b1}, %rd52;
	mov.b64 	{%b2,%b3}, %rd53;
	add.cc.u32 	%r0, %a0, %b0;
	addc.cc.u32 	%r1, %a1, %b1;
	addc.cc.u32 	%r2, %a2, %b2;
	addc.u32 	%r3, %a3, %b3;
	mov.b64 	%rd54, {%r0,%r1};
	mov.b64 	%rd55, {%r2,%r3};
	}
	selp.b64 	%rd56, %rd55, %rd53, %p9;
	selp.s64 	%rd57, -1, 0, %p9;
	sub.s64 	%rd58, %rd57, %rd15;
	cvt.u64.u32 	%rd59, %r17;
	shl.b64 	%rd60, %rd59, 32;
	add.s64 	%rd61, %rd56, 1;
	shr.u64 	%rd62, %rd61, 10;
	add.s64 	%rd63, %rd62, 1;
	shr.u64 	%rd64, %rd63, 1;
	shl.b64 	%rd65, %rd58, 52;
	add.s64 	%rd66, %rd65, %rd64;
	add.s64 	%rd67, %rd66, 4602678819172646912;
	or.b64  	%rd68, %rd67, %rd60;
	mov.b64 	%fd4, %rd68;
$L__BB1_9:
	st.param.f64 	[func_retval0], %fd4;
	st.param.b32 	[func_retval0+8], %r46;
	ret;

}


// ===== COMPILED SASS (sm_100) =====

	.target	sm_100

	.elftype	@"ET_EXEC"


//--------------------- .note.nv.tkinfo           --------------------------
	.section	.note.nv.tkinfo,"",@"SHT_NOTE"
	.sectionflags	@"SHF_NOTE_NV_TKINFO"
	.tkinfo
        /*0018*/ 	.word	0x00000002
        /*0030*/ 	.string	""
        /*0030*/ 	.string	"ptxas"
        /*0030*/ 	.string	"Cuda compilation tools, release 13.0, V13.0.88"
        /*0030*/ 	.string	"Build cuda_13.0.r13.0/compiler.36424714_0"
        /*0030*/ 	.string	"-arch sm_100 -m 64 "



//--------------------- .note.nv.cuinfo           --------------------------
	.section	.note.nv.cuinfo,"",@"SHT_NOTE"
	.sectionflags	@"SHF_NOTE_NV_CUINFO"
        /*0018*/ 	.short	0x0002
        /*001a*/ 	.short	0x0064
        /*001c*/ 	.short	0x0082
	.zero		2


//--------------------- .nv.info                  --------------------------
	.section	.nv.info,"",@"SHT_CUDA_INFO"
	.align	4


	//----- nvinfo : EIATTR_REGCOUNT
	.align		4
        /*0000*/ 	.byte	0x04, 0x2f
        /*0002*/ 	.short	(.L_3 - .L_2)
	.align		4
.L_2:
        /*0004*/ 	.word	index@(_Z5fcudaPdS_S_i)
        /*0008*/ 	.word	0x00000026


	//----- nvinfo : EIATTR_FRAME_SIZE
	.align		4
.L_3:
        /*000c*/ 	.byte	0x04, 0x11
        /*000e*/ 	.short	(.L_5 - .L_4)
	.align		4
.L_4:
        /*0010*/ 	.word	index@($_Z5fcudaPdS_S_i$__internal_trig_reduction_slowpathd)
        /*0014*/ 	.word	0x00000028


	//----- nvinfo : EIATTR_FRAME_SIZE
	.align		4
.L_5:
        /*0018*/ 	.byte	0x04, 0x11
        /*001a*/ 	.short	(.L_7 - .L_6)
	.align		4
.L_6:
        /*001c*/ 	.word	index@($__internal_0_$__cuda_sm20_div_rn_f64_full)
        /*0020*/ 	.word	0x00000028


	//----- nvinfo : EIATTR_FRAME_SIZE
	.align		4
.L_7:
        /*0024*/ 	.byte	0x04, 0x11
        /*0026*/ 	.short	(.L_9 - .L_8)
	.align		4
.L_8:
        /*0028*/ 	.word	index@(_Z5fcudaPdS_S_i)
        /*002c*/ 	.word	0x00000028


	//----- nvinfo : EIATTR_MIN_STACK_SIZE
	.align		4
.L_9:
        /*0030*/ 	.byte	0x04, 0x12
        /*0032*/ 	.short	(.L_11 - .L_10)
	.align		4
.L_10:
        /*0034*/ 	.word	index@(_Z5fcudaPdS_S_i)
        /*0038*/ 	.word	0x00000028
.L_11:


//--------------------- .nv.compat                --------------------------
	.section	.nv.compat,"",@"SHT_CUDA_COMPAT_INFO"
	.align	4
        /*0000*/ 	.byte	0x02, 0x09, 0x00, 0x00, 0x02, 0x02, 0x01, 0x00, 0x02, 0x05, 0x05, 0x00, 0x03, 0x07, 0x01, 0x01
        /*0010*/ 	.byte	0x02, 0x03, 0x00, 0x00, 0x02, 0x06, 0x01, 0x00, 0x04, 0x0b, 0x08, 0x00, 0x01, 0x00, 0x00, 0x00
        /*0020*/ 	.byte	0x00, 0x00, 0x00, 0x00


//--------------------- .nv.info._Z5fcudaPdS_S_i  --------------------------
	.section	.nv.info._Z5fcudaPdS_S_i,"",@"SHT_CUDA_INFO"
	.sectionflags	@""
	.align	4


	//----- nvinfo : EIATTR_CUDA_API_VERSION
	.align		4
        /*0000*/ 	.byte	0x04, 0x37
        /*0002*/ 	.short	(.L_13 - .L_12)
.L_12:
        /*0004*/ 	.word	0x00000082


	//----- nvinfo : EIATTR_KPARAM_INFO
	.align		4
.L_13:
        /*0008*/ 	.byte	0x04, 0x17
        /*000a*/ 	.short	(.L_15 - .L_14)
.L_14:
        /*000c*/ 	.word	0x00000000
        /*0010*/ 	.short	0x0003
        /*0012*/ 	.short	0x0018
        /*0014*/ 	.byte	0x00, 0xf0, 0x11, 0x00


	//----- nvinfo : EIATTR_KPARAM_INFO
	.align		4
.L_15:
        /*0018*/ 	.byte	0x04, 0x17
        /*001a*/ 	.short	(.L_17 - .L_16)
.L_16:
        /*001c*/ 	.word	0x00000000
        /*0020*/ 	.short	0x0002
        /*0022*/ 	.short	0x0010
        /*0024*/ 	.byte	0x00, 0xf5, 0x21, 0x00


	//----- nvinfo : EIATTR_KPARAM_INFO
	.align		4
.L_17:
        /*0028*/ 	.byte	0x04, 0x17
        /*002a*/ 	.short	(.L_19 - .L_18)
.L_18:
        /*002c*/ 	.word	0x00000000
        /*0030*/ 	.short	0x0001
        /*0032*/ 	.short	0x0008
        /*0034*/ 	.byte	0x00, 0xf5, 0x21, 0x00


	//----- nvinfo : EIATTR_KPARAM_INFO
	.align		4
.L_19:
        /*0038*/ 	.byte	0x04, 0x17
        /*003a*/ 	.short	(.L_21 - .L_20)
.L_20:
        /*003c*/ 	.word	0x00000000
        /*0040*/ 	.short	0x0000
        /*0042*/ 	.short	0x0000
        /*0044*/ 	.byte	0x00, 0xf5, 0x21, 0x00


	//----- nvinfo : EIATTR_SPARSE_MMA_MASK
	.align		4
.L_21:
        /*0048*/ 	.byte	0x03, 0x50
        /*004a*/ 	.short	0x0000


	//----- nvinfo : EIATTR_MAXREG_COUNT
	.align		4
        /*004c*/ 	.byte	0x03, 0x1b
        /*004e*/ 	.short	0x00ff


	//----- nvinfo : EIATTR_MERCURY_ISA_VERSION
	.align		4
        /*0050*/ 	.byte	0x03, 0x5f
        /*0052*/ 	.short	0x0101


	//----- nvinfo : EIATTR_VRC_CTA_INIT_COUNT
	.align		4
        /*0054*/ 	.byte	0x02, 0x4a
	.zero		1
	.zero		1


	//----- nvinfo : EIATTR_EXIT_INSTR_OFFSETS
	.align		4
        /*0058*/ 	.byte	0x04, 0x1c
        /*005a*/ 	.short	(.L_23 - .L_22)


	//   ....[0]....
.L_22:
        /*005c*/ 	.word	0x000000f0


	//   ....[1]....
        /*0060*/ 	.word	0x00001360


	//----- nvinfo : EIATTR_CRS_STACK_SIZE
	.align		4
.L_23:
        /*0064*/ 	.byte	0x04, 0x1e
        /*0066*/ 	.short	(.L_25 - .L_24)
.L_24:
        /*0068*/ 	.word	0x00000000


	//----- nvinfo : EIATTR_CBANK_PARAM_SIZE
	.align		4
.L_25:
        /*006c*/ 	.byte	0x03, 0x19
        /*006e*/ 	.short	0x001c


	//----- nvinfo : EIATTR_PARAM_CBANK
	.align		4
        /*0070*/ 	.byte	0x04, 0x0a
        /*0072*/ 	.short	(.L_27 - .L_26)
	.align		4
.L_26:
        /*0074*/ 	.word	index@(.nv.constant0._Z5fcudaPdS_S_i)
        /*0078*/ 	.short	0x0380
        /*007a*/ 	.short	0x001c


	//----- nvinfo : EIATTR_SW_WAR
	.align		4
.L_27:
        /*007c*/ 	.byte	0x04, 0x36
        /*007e*/ 	.short	(.L_29 - .L_28)
.L_28:
        /*0080*/ 	.word	0x00000008
.L_29:


//--------------------- .nv.callgraph             --------------------------
	.section	.nv.callgraph,"",@"SHT_CUDA_CALLGRAPH"
	.align	4
	.sectionentsize	8
	.align		4
        /*0000*/ 	.word	0x00000000
	.align		4
        /*0004*/ 	.word	0xffffffff
	.align		4
        /*0008*/ 	.word	0x00000000
	.align		4
        /*000c*/ 	.word	0xfffffffe
	.align		4
        /*0010*/ 	.word	0x00000000
	.align		4
        /*0014*/ 	.word	0xfffffffd
	.align		4
        /*0018*/ 	.word	0x00000000
	.align		4
        /*001c*/ 	.word	0xfffffffc


//--------------------- .nv.constant4             --------------------------
	.section	.nv.constant4,"a",@progbits
	.align	8
	.align		8
.nv.constant4:
        /*0000*/ 	.dword	__cudart_i2opi_d
	.align		8
        /*0008*/ 	.dword	__cudart_sin_cos_coeffs


//--------------------- .text._Z5fcudaPdS_S_i     --------------------------
	.section	.text._Z5fcudaPdS_S_i,"ax",@progbits
	.align	128
        .global         _Z5fcudaPdS_S_i
        .type           _Z5fcudaPdS_S_i,@function
        .size           _Z5fcudaPdS_S_i,(.L_x_21 - _Z5fcudaPdS_S_i)
        .other          _Z5fcudaPdS_S_i,@"STO_CUDA_ENTRY STV_DEFAULT"
_Z5fcudaPdS_S_i:
.text._Z5fcudaPdS_S_i:
[----:B------:R-:W0:Y:S01]  /*0000*/  LDC R1, c[0x0][0x37c] ;  /* 0x0000df00ff017b82 */ /* 0x000e220000000800 */
[----:B------:R-:W1:Y:S07]  /*0010*/  S2R R7, SR_CTAID.X ;  /* 0x0000000000077919 */ /* 0x000e6e0000002500 */
[----:B------:R-:W2:Y:S01]  /*0020*/  LDC.64 R2, c[0x0][0x388] ;  /* 0x0000e200ff027b82 */ /* 0x000ea20000000a00 */
[----:B------:R-:W3:Y:S01]  /*0030*/  LDCU.64 UR8, c[0x0][0x358] ;  /* 0x00006b00ff0877ac */ /* 0x000ee20008000a00 */
[----:B0-----:R-:W-:-:S06]  /*0040*/  VIADD R1, R1, 0xffffffd8 ;  /* 0xffffffd801017836 */ /* 0x001fcc0000000000 */
[----:B------:R-:W0:Y:S01]  /*0050*/  LDC R22, c[0x0][0x398] ;  /* 0x0000e600ff167b82 */ /* 0x000e220000000800 */
[----:B-1----:R-:W-:-:S04]  /*0060*/  IMAD.SHL.U32 R5, R7, 0x2, RZ ;  /* 0x0000000207057824 */ /* 0x002fc800078e00ff */
[----:B--2---:R-:W-:-:S03]  /*0070*/  IMAD.WIDE.U32 R2, R5, 0x8, R2 ;  /* 0x0000000805027825 */ /* 0x004fc600078e0002 */
[----:B------:R-:W1:Y:S01]  /*0080*/  LDC.64 R4, c[0x0][0x380] ;  /* 0x0000e000ff047b82 */ /* 0x000e620000000a00 */
[----:B0-----:R-:W-:Y:S01]  /*0090*/  ISETP.GE.AND P0, PT, R22, 0x1, PT ;  /* 0x000000011600780c */ /* 0x001fe20003f06270 */
[----:B---3--:R0:W5:Y:S01]  /*00a0*/  LDG.E.64 R20, desc[UR8][R2.64] ;  /* 0x0000000802147981 */ /* 0x008162000c1e1b00 */
[----:B------:R-:W-:-:S03]  /*00b0*/  R2UR UR5, R1 ;  /* 0x00000000010572ca */ /* 0x000fc600000e0000 */
[----:B------:R0:W5:Y:S01]  /*00c0*/  LDG.E.64 R18, desc[UR8][R2.64+0x8] ;  /* 0x0000080802127981 */ /* 0x000162000c1e1b00 */
[----:B-1----:R-:W-:-:S05]  /*00d0*/  IMAD.WIDE.U32 R4, R7, 0x8, R4 ;  /* 0x0000000807047825 */ /* 0x002fca00078e0004 */
[----:B------:R0:W-:Y:S02]  /*00e0*/  STG.E.64 desc[UR8][R4.64], RZ ;  /* 0x000000ff04007986 */ /* 0x0001e4000c101b08 */
[----:B------:R-:W-:Y:S05]  /*00f0*/  @!P0 EXIT ;  /* 0x000000000000894d */ /* 0x000fea0003800000 */
[----:B------:R-:W1:Y:S01]  /*0100*/  LDCU.64 UR6, c[0x0][0x388] ;  /* 0x00007100ff0677ac */ /* 0x000e620008000a00 */
[----:B------:R-:W-:Y:S02]  /*0110*/  IMAD.MOV R22, RZ, RZ, -R22 ;  /* 0x000000ffff167224 */ /* 0x000fe400078e0a16 */
[----:B------:R-:W-:Y:S01]  /*0120*/  IMAD.MOV R0, RZ, RZ, -R7 ;  /* 0x000000ffff007224 */ /* 0x000fe200078e0a07 */
[----:B------:R-:W2:Y:S01]  /*0130*/  LDCU.64 UR10, c[0x0][0x390] ;  /* 0x00007200ff0a77ac */ /* 0x000ea20008000a00 */
[----:B------:R-:W3:Y:S01]  /*0140*/  LDCU.64 UR12, c[0x4][0x8] ;  /* 0x01000100ff0c77ac */ /* 0x000ee20008000a00 */
[----:B-1----:R-:W-:-:S04]  /*0150*/  UIADD3 UR4, UP0, UPT, UR6, 0x8, URZ ;  /* 0x0000000806047890 */ /* 0x002fc8000ff1e0ff */
[----:B------:R-:W-:Y:S02]  /*0160*/  UIADD3.X UR6, UPT, UPT, URZ, UR7, URZ, UP0, !UPT ;  /* 0x00000007ff067290 */ /* 0x000fe400087fe4ff */
[----:B------:R-:W-:-:S04]  /*0170*/  IMAD.U32 R16, RZ, RZ, UR4 ;  /* 0x00000004ff107e24 */ /* 0x000fc8000f8e00ff */
[----:B--23--:R-:W-:-:S07]  /*0180*/  IMAD.U32 R17, RZ, RZ, UR6 ;  /* 0x00000006ff117e24 */ /* 0x00cfce000f8e00ff */
.L_x_9:
[----:B------:R-:W-:Y:S01]  /*0190*/  ISETP.NE.AND P0, PT, R0, RZ, PT ;  /* 0x000000ff0000720c */ /* 0x000fe20003f05270 */
[----:B------:R-:W-:-:S05]  /*01a0*/  VIADD R22, R22, 0x1 ;  /* 0x0000000116167836 */ /* 0x000fca0000000000 */
[----:B------:R-:W-:-:S07]  /*01b0*/  ISETP.NE.AND P2, PT, R22, RZ, PT ;  /* 0x000000ff1600720c */ /* 0x000fce0003f45270 */
[----:B-1----:R-:W-:Y:S06]  /*01c0*/  @!P0 BRA `(.L_x_0) ;  /* 0x00000010004c8947 */ /* 0x002fec0003800000 */
[----:B------:R-:W2:Y:S04]  /*01d0*/  LDG.E.64 R10, desc[UR8][R16.64+-0x8] ;  /* 0xfffff808100a7981 */ /* 0x000ea8000c1e1b00 */
[----:B------:R-:W3:Y:S01]  /*01e0*/  LDG.E.64 R8, desc[UR8][R16.64] ;  /* 0x0000000810087981 */ /* 0x000ee2000c1e1b00 */
[----:B0-----:R-:W-:Y:S01]  /*01f0*/  IMAD.MOV.U32 R2, RZ, RZ, 0x1 ;  /* 0x00000001ff027424 */ /* 0x001fe200078e00ff */
[----:B--2--5:R-:W-:Y:S02]  /*0200*/  DADD R10, R20, -R10 ;  /* 0x00000000140a7229 */ /* 0x024fe4000000080a */
[----:B---3--:R-:W-:-:S06]  /*0210*/  DADD R8, R18, -R8 ;  /* 0x0000000012087229 */ /* 0x008fcc0000000808 */
[----:B------:R-:W-:Y:S02]  /*0220*/  DADD R12, -RZ, |R10| ;  /* 0x00000000ff0c7229 */ /* 0x000fe4000000050a */
[----:B------:R-:W-:Y:S02]  /*0230*/  DADD R6, -RZ, |R8| ;  /* 0x00000000ff067229 */ /* 0x000fe40000000508 */
[----:B------:R-:W-:-:S08]  /*0240*/  DSETP.GT.AND P1, PT, |R8|, |R10|, PT ;  /* 0x4000000a0800722a */ /* 0x000fd00003f24200 */
[----:B------:R-:W-:Y:S02]  /*0250*/  FSEL R25, R7, R13, P1 ;  /* 0x0000000d07197208 */ /* 0x000fe40000800000 */
[----:B------:R-:W-:Y:S02]  /*0260*/  FSEL R24, R6, R12, P1 ;  /* 0x0000000c06187208 */ /* 0x000fe40000800000 */
[----:B------:R-:W0:Y:S01]  /*0270*/  MUFU.RCP64H R3, R25 ;  /* 0x0000001900037308 */ /* 0x000e220000001800 */
[----:B------:R-:W-:Y:S02]  /*0280*/  FSEL R12, R12, R6, P1 ;  /* 0x000000060c0c7208 */ /* 0x000fe40000800000 */
[----:B------:R-:W-:-:S04]  /*0290*/  FSEL R13, R13, R7, P1 ;  /* 0x000000070d0d7208 */ /* 0x000fc80000800000 */
[----:B------:R-:W-:Y:S01]  /*02a0*/  FSETP.GEU.AND P3, PT, |R13|, 6.5827683646048100446e-37, PT ;  /* 0x036000000d00780b */ /* 0x000fe20003f6e200 */
[----:B0-----:R-:W-:-:S08]  /*02b0*/  DFMA R4, -R24, R2, 1 ;  /* 0x3ff000001804742b */ /* 0x001fd00000000102 */
[----:B------:R-:W-:-:S08]  /*02c0*/  DFMA R4, R4, R4, R4 ;  /* 0x000000040404722b */ /* 0x000fd00000000004 */
[----:B------:R-:W-:-:S08]  /*02d0*/  DFMA R4, R2, R4, R2 ;  /* 0x000000040204722b */ /* 0x000fd00000000002 */
[----:B------:R-:W-:-:S08]  /*02e0*/  DFMA R2, -R24, R4, 1 ;  /* 0x3ff000001802742b */ /* 0x000fd00000000104 */
[----:B------:R-:W-:-:S08]  /*02f0*/  DFMA R2, R4, R2, R4 ;  /* 0x000000020402722b */ /* 0x000fd00000000004 */
[----:B------:R-:W-:-:S08]  /*0300*/  DMUL R4, R2, R12 ;  /* 0x0000000c02047228 */ /* 0x000fd00000000000 */
[----:B------:R-:W-:-:S08]  /*0310*/  DFMA R6, -R24, R4, R12 ;  /* 0x000000041806722b */ /* 0x000fd0000000010c */
[----:B------:R-:W-:-:S10]  /*0320*/  DFMA R2, R2, R6, R4 ;  /* 0x000000060202722b */ /* 0x000fd40000000004 */
[----:B------:R-:W-:-:S05]  /*0330*/  FFMA R4, RZ, R25, R3 ;  /* 0x00000019ff047223 */ /* 0x000fca0000000003 */
[----:B------:R-:W-:-:S13]  /*0340*/  FSETP.GT.AND P0, PT, |R4|, 1.469367938527859385e-39, PT ;  /* 0x001000000400780b */ /* 0x000fda0003f04200 */
[----:B------:R-:W-:Y:S05]  /*0350*/  @P0 BRA P3, `(.L_x_1) ;  /* 0x0000000000180947 */ /* 0x000fea0001800000 */
[----:B------:R-:W-:Y:S01]  /*0360*/  IMAD.MOV.U32 R2, RZ, RZ, R12 ;  /* 0x000000ffff027224 */ /* 0x000fe200078e000c */
[----:B------:R-:W-:Y:S01]  /*0370*/  MOV R30, 0x3c0 ;  /* 0x000003c0001e7802 */ /* 0x000fe20000000f00 */
[----:B------:R-:W-:Y:S02]  /*0380*/  IMAD.MOV.U32 R3, RZ, RZ, R13 ;  /* 0x000000ffff037224 */ /* 0x000fe400078e000d */
[----:B------:R-:W-:Y:S02]  /*0390*/  IMAD.MOV.U32 R4, RZ, RZ, R24 ;  /* 0x000000ffff047224 */ /* 0x000fe400078e0018 */
[----:B------:R-:W-:-:S07]  /*03a0*/  IMAD.MOV.U32 R5, RZ, RZ, R25 ;  /* 0x000000ffff057224 */ /* 0x000fce00078e0019 */
[----:B------:R-:W-:Y:S05]  /*03b0*/  CALL.REL.NOINC `($__internal_0_$__cuda_sm20_div_rn_f64_full) ;  /* 0x0000000c00ec7944 */ /* 0x000fea0003c00000 */
.L_x_1:
[----:B------:R-:W-:Y:S01]  /*03c0*/  DMUL R4, R2, R2 ;  /* 0x0000000202047228 */ /* 0x000fe20000000000 */
[----:B------:R-:W-:Y:S01]  /*03d0*/  IMAD.MOV.U32 R6, RZ, RZ, -0x2449a4b7 ;  /* 0xdbb65b49ff067424 */ /* 0x000fe200078e00ff */
[----:B------:R-:W-:Y:S01]  /*03e0*/  UMOV UR6, 0x2a25ff7e ;  /* 0x2a25ff7e00067882 */ /* 0x000fe20000000000 */
[----:B------:R-:W-:Y:S01]  /*03f0*/  IMAD.MOV.U32 R7, RZ, RZ, 0x3f2d3b63 ;  /* 0x3f2d3b63ff077424 */ /* 0x000fe200078e00ff */
[----:B------:R-:W-:-:S05]  /*0400*/  UMOV UR7, 0x3ef53e1d ;  /* 0x3ef53e1d00077882 */ /* 0x000fca0000000000 */
[----:B------:R-:W-:Y:S01]  /*0410*/  DFMA R6, R4, -UR6, R6 ;  /* 0x8000000604067c2b */ /* 0x000fe20008000006 */
[----:B------:R-:W-:Y:S01]  /*0420*/  UMOV UR6, 0x8dde082e ;  /* 0x8dde082e00067882 */ /* 0x000fe20000000000 */
[----:B------:R-:W-:-:S06]  /*0430*/  UMOV UR7, 0x3f531278 ;  /* 0x3f53127800077882 */ /* 0x000fcc0000000000 */
[----:B------:R-:W-:Y:S01]  /*0440*/  DFMA R6, R4, R6, -UR6 ;  /* 0x8000000604067e2b */ /* 0x000fe20008000006 */
[----:B------:R-:W-:Y:S01]  /*0450*/  UMOV UR6, 0xc8249315 ;  /* 0xc824931500067882 */ /* 0x000fe20000000000 */
[----:B------:R-:W-:-:S06]  /*0460*/  UMOV UR7, 0x3f6f9690 ;  /* 0x3f6f969000077882 */ /* 0x000fcc0000000000 */
[----:B------:R-:W-:Y:S01]  /*0470*/  DFMA R6, R4, R6, UR6 ;  /* 0x0000000604067e2b */ /* 0x000fe20008000006 */
        /* <DEDUP_REMOVED lines=44> */
[----:B------:R-:W-:-:S08]  /*0740*/  DFMA R6, R4, R6, -UR6 ;  /* 0x8000000604067e2b */ /* 0x000fd00008000006 */
[----:B------:R-:W-:-:S08]  /*0750*/  DMUL R6, R4, R6 ;  /* 0x0000000604067228 */ /* 0x000fd00000000000 */
[----:B------:R-:W-:Y:S01]  /*0760*/  DFMA R6, R6, R2, R2 ;  /* 0x000000020606722b */ /* 0x000fe20000000002 */
[----:B------:R-:W-:Y:S10]  /*0770*/  @!P1 BRA `(.L_x_2) ;  /* 0x0000000000209947 */ /* 0x000ff40003800000 */
[----:B------:R-:W-:Y:S01]  /*0780*/  DADD R2, -RZ, -R6 ;  /* 0x00000000ff027229 */ /* 0x000fe20000000906 */
[----:B------:R-:W-:Y:S01]  /*0790*/  ISETP.GE.AND P1, PT, R11, RZ, PT ;  /* 0x000000ff0b00720c */ /* 0x000fe20003f26270 */
[----:B------:R-:W-:Y:S01]  /*07a0*/  UMOV UR6, 0x54442d18 ;  /* 0x54442d1800067882 */ /* 0x000fe20000000000 */
[----:B------:R-:W-:-:S07]  /*07b0*/  UMOV UR7, 0x3ff921fb ;  /* 0x3ff921fb00077882 */ /* 0x000fce0000000000 */
[----:B------:R-:W-:Y:S02]  /*07c0*/  FSEL R4, R6, R2, !P1 ;  /* 0x0000000206047208 */ /* 0x000fe40004800000 */
[----:B------:R-:W-:-:S06]  /*07d0*/  FSEL R5, R7, R3, !P1 ;  /* 0x0000000307057208 */ /* 0x000fcc0004800000 */
[----:B------:R-:W-:Y:S01]  /*07e0*/  DADD R4, R4, UR6 ;  /* 0x0000000604047e29 */ /* 0x000fe20008000000 */
[----:B------:R-:W-:Y:S10]  /*07f0*/  BRA `(.L_x_3) ;  /* 0x0000000000187947 */ /* 0x000ff40003800000 */
.L_x_2:
[----:B------:R-:W-:Y:S01]  /*0800*/  UMOV UR6, 0x54442d18 ;  /* 0x54442d1800067882 */ /* 0x000fe20000000000 */
[----:B------:R-:W-:Y:S01]  /*0810*/  UMOV UR7, 0x400921fb ;  /* 0x400921fb00077882 */ /* 0x000fe20000000000 */
[----:B------:R-:W-:Y:S01]  /*0820*/  ISETP.GE.AND P1, PT, R11, RZ, PT ;  /* 0x000000ff0b00720c */ /* 0x000fe20003f26270 */
[----:B------:R-:W-:-:S10]  /*0830*/  DADD R2, -R6, UR6 ;  /* 0x0000000606027e29 */ /* 0x000fd40008000100 */
[----:B------:R-:W-:Y:S02]  /*0840*/  FSEL R4, R2, R6, !P1 ;  /* 0x0000000602047208 */ /* 0x000fe40004800000 */
[----:B------:R-:W-:-:S07]  /*0850*/  FSEL R5, R3, R7, !P1 ;  /* 0x0000000703057208 */ /* 0x000fce0004800000 */
.L_x_3:
[----:B------:R-:W0:Y:S01]  /*0860*/  S2R R7, SR_CTAID.X ;  /* 0x0000000000077919 */ /* 0x000e220000002500 */
[----:B------:R-:W0:Y:S01]  /*0870*/  LDC.64 R12, c[0x0][0x390] ;  /* 0x0000e400ff0c7b82 */ /* 0x000e220000000a00 */
[----:B------:R-:W-:Y:S02]  /*0880*/  IMAD.U32 R2, RZ, RZ, UR10 ;  /* 0x0000000aff027e24 */ /* 0x000fe4000f8e00ff */
[----:B------:R-:W-:-:S06]  /*0890*/  IMAD.U32 R3, RZ, RZ, UR11 ;  /* 0x0000000bff037e24 */ /* 0x000fcc000f8e00ff */
[----:B------:R-:W2:Y:S01]  /*08a0*/  LDG.E.64 R2, desc[UR8][R2.64] ;  /* 0x0000000802027981 */ /* 0x000ea2000c1e1b00 */
[----:B0-----:R-:W-:-:S06]  /*08b0*/  IMAD.WIDE.U32 R12, R7, 0x8, R12 ;  /* 0x00000008070c7825 */ /* 0x001fcc00078e000c */
[----:B------:R-:W2:Y:S01]  /*08c0*/  LDG.E.64 R12, desc[UR8][R12.64] ;  /* 0x000000080c0c7981 */ /* 0x000ea2000c1e1b00 */
[----:B------:R-:W-:Y:S01]  /*08d0*/  DMUL R6, R8, R8 ;  /* 0x0000000808067228 */ /* 0x000fe20000000000 */
[----:B------:R-:W-:Y:S01]  /*08e0*/  UMOV UR6, 0xa2412823 ;  /* 0xa241282300067882 */ /* 0x000fe20000000000 */
[----:B------:R-:W-:-:S06]  /*08f0*/  UMOV UR7, 0x3dde9569 ;  /* 0x3dde956900077882 */ /* 0x000fcc0000000000 */
[----:B------:R-:W-:-:S08]  /*0900*/  DFMA R6, R10, R10, R6 ;  /* 0x0000000a0a06722b */ /* 0x000fd00000000006 */
[----:B------:R-:W-:-:S06]  /*0910*/  DMUL R6, R6, UR6 ;  /* 0x0000000606067c28 */ /* 0x000fcc0008000000 */
[----:B------:R-:W0:Y:S01]  /*0920*/  MUFU.RCP64H R15, R7 ;  /* 0x00000007000f7308 */ /* 0x000e220000001800 */
[----:B------:R-:W-:-:S06]  /*0930*/  IMAD.MOV.U32 R14, RZ, RZ, 0x1 ;  /* 0x00000001ff0e7424 */ /* 0x000fcc00078e00ff */
[----:B0-----:R-:W-:-:S08]  /*0940*/  DFMA R26, -R6, R14, 1 ;  /* 0x3ff00000061a742b */ /* 0x001fd0000000010e */
[----:B------:R-:W-:-:S08]  /*0950*/  DFMA R26, R26, R26, R26 ;  /* 0x0000001a1a1a722b */ /* 0x000fd0000000001a */
[----:B------:R-:W-:-:S08]  /*0960*/  DFMA R26, R14, R26, R14 ;  /* 0x0000001a0e1a722b */ /* 0x000fd0000000000e */
[----:B------:R-:W-:Y:S02]  /*0970*/  DFMA R14, -R6, R26, 1 ;  /* 0x3ff00000060e742b */ /* 0x000fe4000000011a */
[----:B------:R-:W-:Y:S02]  /*0980*/  DSETP.NEU.AND P3, PT, R24, RZ, PT ;  /* 0x000000ff1800722a */ /* 0x000fe40003f6d000 */
[----:B------:R-:W-:-:S08]  /*0990*/  DADD R24, |R10|, |R8| ;  /* 0x000000000a187229 */ /* 0x000fd00000000608 */
[----:B------:R-:W-:Y:S02]  /*09a0*/  DSETP.NAN.AND P0, PT, R24, R24, PT ;  /* 0x000000181800722a */ /* 0x000fe40003f08000 */
[----:B--2---:R-:W-:Y:S02]  /*09b0*/  DMUL R12, R12, R2 ;  /* 0x000000020c0c7228 */ /* 0x004fe40000000000 */
[----:B------:R-:W-:-:S08]  /*09c0*/  DFMA R2, R26, R14, R26 ;  /* 0x0000000e1a02722b */ /* 0x000fd0000000001a */
[----:B------:R-:W-:-:S08]  /*09d0*/  DMUL R26, R12, R2 ;  /* 0x000000020c1a7228 */ /* 0x000fd00000000000 */
[----:B------:R-:W-:Y:S01]  /*09e0*/  DFMA R28, -R6, R26, R12 ;  /* 0x0000001a061c722b */ /* 0x000fe2000000010c */
[----:B------:R-:W-:Y:S02]  /*09f0*/  @!P3 FSEL R14, RZ, 3.37028055040000000000e+12, P1 ;  /* 0x54442d18ff0eb808 */ /* 0x000fe40000800000 */
[----:B------:R-:W-:-:S05]  /*0a00*/  @!P3 FSEL R15, RZ, 2.1426990032196044922, P1 ;  /* 0x400921fbff0fb808 */ /* 0x000fca0000800000 */
[----:B------:R-:W-:Y:S01]  /*0a10*/  DFMA R2, R2, R28, R26 ;  /* 0x0000001c0202722b */ /* 0x000fe2000000001a */
[----:B------:R-:W-:Y:S10]  /*0a20*/  @!P3 BRA `(.L_x_4) ;  /* 0x00000000001cb947 */ /* 0x000ff40003800000 */
[----:B------:R-:W-:Y:S01]  /*0a30*/  IMAD.MOV.U32 R15, RZ, RZ, 0x7f3321d2 ;  /* 0x7f3321d2ff0f7424 */ /* 0x000fe200078e00ff */
[----:B------:R-:W-:Y:S01]  /*0a40*/  DSETP.NEU.AND P3, PT, |R10|, |R8|, PT ;  /* 0x400000080a00722a */ /* 0x000fe20003f6d200 */
[----:B------:R-:W-:-:S03]  /*0a50*/  IMAD.MOV.U32 R14, RZ, RZ, 0x4002d97c ;  /* 0x4002d97cff0e7424 */ /* 0x000fc600078e00ff */
[----:B------:R-:W-:Y:S02]  /*0a60*/  FSEL R15, R15, 3.37028055040000000000e+12, !P1 ;  /* 0x54442d180f0f7808 */ /* 0x000fe40004800000 */
[----:B------:R-:W-:Y:S02]  /*0a70*/  FSEL R11, R14, 1.8213495016098022461, !P1 ;  /* 0x3fe921fb0e0b7808 */ /* 0x000fe40004800000 */
[----:B------:R-:W-:Y:S02]  /*0a80*/  FSEL R14, R15, R4, !P3 ;  /* 0x000000040f0e7208 */ /* 0x000fe40005800000 */
[----:B------:R-:W-:-:S07]  /*0a90*/  FSEL R15, R11, R5, !P3 ;  /* 0x000000050b0f7208 */ /* 0x000fce0005800000 */
.L_x_4:
[----:B------:R-:W-:Y:S02]  /*0aa0*/  FSEL R4, R24, R14, P0 ;  /* 0x0000000e18047208 */ /* 0x000fe40000000000 */
[----:B------:R-:W-:Y:S02]  /*0ab0*/  FSETP.GEU.AND P3, PT, |R13|, 6.5827683646048100446e-37, PT ;  /* 0x036000000d00780b */ /* 0x000fe40003f6e200 */
[----:B------:R-:W-:Y:S01]  /*0ac0*/  R2UR UR6, R4 ;  /* 0x00000000040672ca */ /* 0x000fe200000e0000 */
[----:B------:R-:W-:Y:S01]  /*0ad0*/  FFMA R4, RZ, R7, R3 ;  /* 0x00000007ff047223 */ /* 0x000fe20000000003 */
[----:B------:R-:W-:-:S04]  /*0ae0*/  LOP3.LUT R9, R15, 0x80000000, R9, 0xb8, !PT ;  /* 0x800000000f097812 */ /* 0x000fc800078eb809 */
[----:B------:R-:W-:Y:S02]  /*0af0*/  FSETP.GT.AND P1, PT, |R4|, 1.469367938527859385e-39, PT ;  /* 0x001000000400780b */ /* 0x000fe40003f24200 */
[----:B------:R-:W-:-:S05]  /*0b00*/  FSEL R25, R25, R9, P0 ;  /* 0x0000000919197208 */ /* 0x000fca0000000000 */
[----:B------:R-:W-:-:S06]  /*0b10*/  IMAD.U32 R24, RZ, RZ, UR6 ;  /* 0x00000006ff187e24 */ /* 0x000fcc000f8e00ff */
[----:B------:R-:W-:Y:S05]  /*0b20*/  @P1 BRA P3, `(.L_x_5) ;  /* 0x0000000000181947 */ /* 0x000fea0001800000 */
[----:B------:R-:W-:Y:S01]  /*0b30*/  IMAD.MOV.U32 R2, RZ, RZ, R12 ;  /* 0x000000ffff027224 */ /* 0x000fe200078e000c */
[----:B------:R-:W-:Y:S01]  /*0b40*/  MOV R30, 0xb90 ;  /* 0x00000b90001e7802 */ /* 0x000fe20000000f00 */
[----:B------:R-:W-:Y:S02]  /*0b50*/  IMAD.MOV.U32 R3, RZ, RZ, R13 ;  /* 0x000000ffff037224 */ /* 0x000fe400078e000d */
[----:B------:R-:W-:Y:S02]  /*0b60*/  IMAD.MOV.U32 R4, RZ, RZ, R6 ;  /* 0x000000ffff047224 */ /* 0x000fe400078e0006 */
[----:B------:R-:W-:-:S07]  /*0b70*/  IMAD.MOV.U32 R5, RZ, RZ, R7 ;  /* 0x000000ffff057224 */ /* 0x000fce00078e0007 */
[----:B------:R-:W-:Y:S05]  /*0b80*/  CALL.REL.NOINC `($__internal_0_$__cuda_sm20_div_rn_f64_full) ;  /* 0x0000000400f87944 */ /* 0x000fea0003c00000 */
.L_x_5:
[----:B------:R-:W-:-:S14]  /*0b90*/  DSETP.NEU.AND P0, PT, |R24|, +INF , PT ;  /* 0x7ff000001800742a */ /* 0x000fdc0003f0d200 */
[----:B------:R-:W-:Y:S01]  /*0ba0*/  @!P0 DMUL R26, RZ, R24 ;  /* 0x00000018ff1a8228 */ /* 0x000fe20000000000 */
[----:B------:R-:W-:Y:S01]  /*0bb0*/  @!P0 IMAD.MOV.U32 R30, RZ, RZ, 0x1 ;  /* 0x00000001ff1e8424 */ /* 0x000fe200078e00ff */
[----:B------:R-:W-:Y:S09]  /*0bc0*/  @!P0 BRA `(.L_x_6) ;  /* 0x0000000000548947 */ /* 0x000ff20003800000 */
[----:B------:R-:W-:Y:S01]  /*0bd0*/  UMOV UR14, 0x6dc9c883 ;  /* 0x6dc9c883000e7882 */ /* 0x000fe20000000000 */
[----:B------:R-:W-:Y:S01]  /*0be0*/  UMOV UR15, 0x3fe45f30 ;  /* 0x3fe45f30000f7882 */ /* 0x000fe20000000000 */
[C---:B------:R-:W-:Y:S02]  /*0bf0*/  DSETP.GE.AND P0, PT, |R24|.reuse, 2.14748364800000000000e+09, PT ;  /* 0x41e000001800742a */ /* 0x040fe40003f06200 */
[----:B------:R-:W-:Y:S01]  /*0c00*/  DMUL R4, R24, UR14 ;  /* 0x0000000e18047c28 */ /* 0x000fe20008000000 */
[----:B------:R-:W-:Y:S01]  /*0c10*/  UMOV UR14, 0x54442d18 ;  /* 0x54442d18000e7882 */ /* 0x000fe20000000000 */
[----:B------:R-:W-:-:S08]  /*0c20*/  UMOV UR15, 0x3ff921fb ;  /* 0x3ff921fb000f7882 */ /* 0x000fd00000000000 */
[----:B------:R-:W0:Y:S08]  /*0c30*/  F2I.F64 R4, R4 ;  /* 0x0000000400047311 */ /* 0x000e300000301100 */
[----:B0-----:R-:W0:Y:S02]  /*0c40*/  I2F.F64 R26, R4 ;  /* 0x00000004001a7312 */ /* 0x001e240000201c00 */
[----:B0-----:R-:W-:Y:S01]  /*0c50*/  DFMA R6, R26, -UR14, R24 ;  /* 0x8000000e1a067c2b */ /* 0x001fe20008000018 */
[----:B------:R-:W-:Y:S01]  /*0c60*/  UMOV UR14, 0x33145c00 ;  /* 0x33145c00000e7882 */ /* 0x000fe20000000000 */
[----:B------:R-:W-:-:S06]  /*0c70*/  UMOV UR15, 0x3c91a626 ;  /* 0x3c91a626000f7882 */ /* 0x000fcc0000000000 */
[----:B------:R-:W-:Y:S01]  /*0c80*/  DFMA R6, R26, -UR14, R6 ;  /* 0x8000000e1a067c2b */ /* 0x000fe20008000006 */
[----:B------:R-:W-:Y:S01]  /*0c90*/  UMOV UR14, 0x252049c0 ;  /* 0x252049c0000e7882 */ /* 0x000fe20000000000 */
[----:B------:R-:W-:-:S06]  /*0ca0*/  UMOV UR15, 0x397b839a ;  /* 0x397b839a000f7882 */ /* 0x000fcc0000000000 */
[----:B------:R-:W-:Y:S01]  /*0cb0*/  DFMA R26, R26, -UR14, R6 ;  /* 0x8000000e1a1a7c2b */ /* 0x000fe20008000006 */
[----:B------:R-:W-:Y:S10]  /*0cc0*/  @!P0 BRA `(.L_x_7) ;  /* 0x0000000000108947 */ /* 0x000ff40003800000 */
[----:B------:R-:W-:Y:S01]  /*0cd0*/  IMAD.MOV.U32 R26, RZ, RZ, R25 ;  /* 0x000000ffff1a7224 */ /* 0x000fe200078e0019 */
[----:B------:R-:W-:Y:S01]  /*0ce0*/  MOV R14, 0xd10 ;  /* 0x00000d10000e7802 */ /* 0x000fe20000000f00 */
[----:B------:R-:W-:-:S06]  /*0cf0*/  UMOV UR4, UR6 ;  /* 0x0000000600047c82 */ /* 0x000fcc0008000000 */
[----:B------:R-:W-:Y:S05]  /*0d00*/  CALL.REL.NOINC `($_Z5fcudaPdS_S_i$__internal_trig_reduction_slowpathd) ;  /* 0x0000000c00087944 */ /* 0x000fea0003c00000 */
.L_x_7:
[----:B------:R-:W-:-:S07]  /*0d10*/  VIADD R30, R4, 0x1 ;  /* 0x00000001041e7836 */ /* 0x000fce0000000000 */
.L_x_6:
[----:B------:R-:W-:-:S05]  /*0d20*/  IMAD.SHL.U32 R4, R30, 0x40, RZ ;  /* 0x000000401e047824 */ /* 0x000fca00078e00ff */
[----:B------:R-:W-:-:S04]  /*0d30*/  LOP3.LUT R4, R4, 0x40, RZ, 0xc0, !PT ;  /* 0x0000004004047812 */ /* 0x000fc800078ec0ff */
[----:B------:R-:W-:-:S05]  /*0d40*/  IADD3 R34, P0, PT, R4, UR12, RZ ;  /* 0x0000000c04227c10 */ /* 0x000fca000ff1e0ff */
[----:B------:R-:W-:-:S05]  /*0d50*/  IMAD.X R35, RZ, RZ, UR13, P0 ;  /* 0x0000000dff237e24 */ /* 0x000fca00080e06ff */
[----:B------:R-:W2:Y:S04]  /*0d60*/  LDG.E.128.CONSTANT R4, desc[UR8][R34.64] ;  /* 0x0000000822047981 */ /* 0x000ea8000c1e9d00 */
[----:B------:R-:W3:Y:S01]  /*0d70*/  LDG.E.128.CONSTANT R8, desc[UR8][R34.64+0x10] ;  /* 0x0000100822087981 */ /* 0x000ee2000c1e9d00 */
[----:B------:R-:W-:Y:S01]  /*0d80*/  LOP3.LUT R12, R30, 0x1, RZ, 0xc0, !PT ;  /* 0x000000011e0c7812 */ /* 0x000fe200078ec0ff */
[----:B------:R-:W-:-:S03]  /*0d90*/  IMAD.MOV.U32 R23, RZ, RZ, 0x3da8ff83 ;  /* 0x3da8ff83ff177424 */ /* 0x000fc600078e00ff */
[----:B------:R-:W-:Y:S02]  /*0da0*/  ISETP.NE.U32.AND P0, PT, R12, 0x1, PT ;  /* 0x000000010c00780c */ /* 0x000fe40003f05070 */
[----:B------:R-:W4:Y:S01]  /*0db0*/  LDG.E.128.CONSTANT R12, desc[UR8][R34.64+0x20] ;  /* 0x00002008220c7981 */ /* 0x000f22000c1e9d00 */
[----:B------:R-:W-:Y:S01]  /*0dc0*/  IMAD.MOV.U32 R32, RZ, RZ, 0x20fd8164 ;  /* 0x20fd8164ff207424 */ /* 0x000fe200078e00ff */
[----:B------:R-:W-:Y:S01]  /*0dd0*/  FSEL R33, -R23, 0.11223486810922622681, !P0 ;  /* 0x3de5db6517217808 */ /* 0x000fe20004000100 */
[----:B------:R-:W-:Y:S01]  /*0de0*/  DMUL R28, R26, R26 ;  /* 0x0000001a1a1c7228 */ /* 0x000fe20000000000 */
[----:B------:R-:W0:Y:S02]  /*0df0*/  S2R R23, SR_CTAID.X ;  /* 0x0000000000177919 */ /* 0x000e240000002500 */
[----:B------:R-:W-:-:S06]  /*0e00*/  FSEL R32, R32, -8.06006814911005101289e+34, !P0 ;  /* 0xf9785eba20207808 */ /* 0x000fcc0004000000 */
[C---:B--2---:R-:W-:Y:S01]  /*0e10*/  DFMA R32, R28.reuse, R32, R4 ;  /* 0x000000201c20722b */ /* 0x044fe20000000004 */
[----:B------:R-:W0:Y:S07]  /*0e20*/  LDC.64 R4, c[0x0][0x380] ;  /* 0x0000e000ff047b82 */ /* 0x000e2e0000000a00 */
[----:B------:R-:W-:Y:S01]  /*0e30*/  DFMA R32, R28, R32, R6 ;  /* 0x000000201c20722b */ /* 0x000fe20000000006 */
[----:B0-----:R-:W-:-:S04]  /*0e40*/  IMAD.WIDE.U32 R4, R23, 0x8, R4 ;  /* 0x0000000817047825 */ /* 0x001fc800078e0004 */
[----:B------:R-:W-:-:S05]  /*0e50*/  IMAD.WIDE.U32 R4, R23, 0x8, R4 ;  /* 0x0000000817047825 */ /* 0x000fca00078e0004 */
[----:B------:R-:W2:Y:S01]  /*0e60*/  LDG.E.64 R6, desc[UR8][R4.64] ;  /* 0x0000000804067981 */ /* 0x000ea2000c1e1b00 */
[----:B---3--:R-:W-:-:S08]  /*0e70*/  DFMA R8, R28, R32, R8 ;  /* 0x000000201c08722b */ /* 0x008fd00000000008 */
[----:B------:R-:W-:-:S08]  /*0e80*/  DFMA R8, R28, R8, R10 ;  /* 0x000000081c08722b */ /* 0x000fd0000000000a */
[----:B----4-:R-:W-:-:S08]  /*0e90*/  DFMA R8, R28, R8, R12 ;  /* 0x000000081c08722b */ /* 0x010fd0000000000c */
[----:B------:R-:W-:-:S08]  /*0ea0*/  DFMA R8, R28, R8, R14 ;  /* 0x000000081c08722b */ /* 0x000fd0000000000e */
[----:B------:R-:W-:Y:S02]  /*0eb0*/  DFMA R26, R8, R26, R26 ;  /* 0x0000001a081a722b */ /* 0x000fe4000000001a */
[----:B------:R-:W-:-:S10]  /*0ec0*/  DFMA R8, R28, R8, 1 ;  /* 0x3ff000001c08742b */ /* 0x000fd40000000008 */
[----:B------:R-:W-:Y:S02]  /*0ed0*/  FSEL R10, R8, R26, !P0 ;  /* 0x0000001a080a7208 */ /* 0x000fe40004000000 */
[----:B------:R-:W-:Y:S02]  /*0ee0*/  FSEL R11, R9, R27, !P0 ;  /* 0x0000001b090b7208 */ /* 0x000fe40004000000 */
[----:B------:R-:W-:-:S04]  /*0ef0*/  LOP3.LUT P0, RZ, R30, 0x2, RZ, 0xc0, !PT ;  /* 0x000000021eff7812 */ /* 0x000fc8000780c0ff */
[----:B------:R-:W-:-:S10]  /*0f00*/  DADD R8, RZ, -R10 ;  /* 0x00000000ff087229 */ /* 0x000fd4000000080a */
[----:B------:R-:W-:Y:S02]  /*0f10*/  FSEL R8, R10, R8, !P0 ;  /* 0x000000080a087208 */ /* 0x000fe40004000000 */
[----:B------:R-:W-:Y:S01]  /*0f20*/  FSEL R9, R11, R9, !P0 ;  /* 0x000000090b097208 */ /* 0x000fe20004000000 */
[----:B------:R-:W-:-:S14]  /*0f30*/  DSETP.NEU.AND P0, PT, |R24|, +INF , PT ;  /* 0x7ff000001800742a */ /* 0x000fdc0003f0d200 */
[----:B------:R-:W-:Y:S01]  /*0f40*/  @!P0 DMUL R26, RZ, R24 ;  /* 0x00000018ff1a8228 */ /* 0x000fe20000000000 */
[----:B------:R-:W-:Y:S01]  /*0f50*/  @!P0 IMAD.MOV.U32 R28, RZ, RZ, RZ ;  /* 0x000000ffff1c8224 */ /* 0x000fe200078e00ff */
[----:B--2---:R-:W-:-:S07]  /*0f60*/  DFMA R6, R2, R8, R6 ;  /* 0x000000080206722b */ /* 0x004fce0000000006 */
[----:B------:R0:W-:Y:S01]  /*0f70*/  STG.E.64 desc[UR8][R4.64], R6 ;  /* 0x0000000604007986 */ /* 0x0001e2000c101b08 */
[----:B------:R-:W-:Y:S05]  /*0f80*/  @!P0 BRA `(.L_x_8) ;  /* 0x0000000000548947 */ /* 0x000fea0003800000 */
[----:B------:R-:W-:Y:S01]  /*0f90*/  UMOV UR14, 0x6dc9c883 ;  /* 0x6dc9c883000e7882 */ /* 0x000fe20000000000 */
[----:B------:R-:W-:Y:S01]  /*0fa0*/  UMOV UR15, 0x3fe45f30 ;  /* 0x3fe45f30000f7882 */ /* 0x000fe20000000000 */
[C---:B------:R-:W-:Y:S02]  /*0fb0*/  DSETP.GE.AND P0, PT, |R24|.reuse, 2.14748364800000000000e+09, PT ;  /* 0x41e000001800742a */ /* 0x040fe40003f06200 */
[----:B------:R-:W-:Y:S01]  /*0fc0*/  DMUL R28, R24, UR14 ;  /* 0x0000000e181c7c28 */ /* 0x000fe20008000000 */
[----:B------:R-:W-:Y:S01]  /*0fd0*/  UMOV UR14, 0x54442d18 ;  /* 0x54442d18000e7882 */ /* 0x000fe20000000000 */
[----:B------:R-:W-:-:S08]  /*0fe0*/  UMOV UR15, 0x3ff921fb ;  /* 0x3ff921fb000f7882 */ /* 0x000fd00000000000 */
[----:B------:R-:W1:Y:S08]  /*0ff0*/  F2I.F64 R28, R28 ;  /* 0x0000001c001c7311 */ /* 0x000e700000301100 */
[----:B-1----:R-:W0:Y:S02]  /*1000*/  I2F.F64 R26, R28 ;  /* 0x0000001c001a7312 */ /* 0x002e240000201c00 */
        /* <DEDUP_REMOVED lines=12> */
[----:B------:R-:W-:-:S07]  /*10d0*/  IMAD.MOV.U32 R28, RZ, RZ, R4 ;  /* 0x000000ffff1c7224 */ /* 0x000fce00078e0004 */
.L_x_8:
[----:B0-----:R-:W-:Y:S01]  /*10e0*/  IMAD.SHL.U32 R4, R28, 0x40, RZ ;  /* 0x000000401c047824 */ /* 0x001fe200078e00ff */
[----:B------:R-:W0:Y:S04]  /*10f0*/  LDC.64 R24, c[0x0][0x380] ;  /* 0x0000e000ff187b82 */ /* 0x000e280000000a00 */
[----:B------:R-:W-:-:S04]  /*1100*/  LOP3.LUT R4, R4, 0x40, RZ, 0xc0, !PT ;  /* 0x0000004004047812 */ /* 0x000fc800078ec0ff */
[----:B------:R-:W-:-:S05]  /*1110*/  IADD3 R32, P0, PT, R4, UR12, RZ ;  /* 0x0000000c04207c10 */ /* 0x000fca000ff1e0ff */
[----:B------:R-:W-:-:S05]  /*1120*/  IMAD.X R33, RZ, RZ, UR13, P0 ;  /* 0x0000000dff217e24 */ /* 0x000fca00080e06ff */
[----:B------:R-:W2:Y:S04]  /*1130*/  LDG.E.128.CONSTANT R4, desc[UR8][R32.64] ;  /* 0x0000000820047981 */ /* 0x000ea8000c1e9d00 */
[----:B------:R-:W3:Y:S04]  /*1140*/  LDG.E.128.CONSTANT R8, desc[UR8][R32.64+0x10] ;  /* 0x0000100820087981 */ /* 0x000ee8000c1e9d00 */
[----:B------:R1:W4:Y:S01]  /*1150*/  LDG.E.128.CONSTANT R12, desc[UR8][R32.64+0x20] ;  /* 0x00002008200c7981 */ /* 0x000322000c1e9d00 */
[----:B0-----:R-:W-:-:S04]  /*1160*/  IMAD.WIDE.U32 R24, R23, 0x8, R24 ;  /* 0x0000000817187825 */ /* 0x001fc800078e0018 */
[----:B------:R-:W-:-:S05]  /*1170*/  IMAD.WIDE.U32 R24, R23, 0x8, R24 ;  /* 0x0000000817187825 */ /* 0x000fca00078e0018 */
[----:B------:R-:W5:Y:S01]  /*1180*/  LDG.E.64 R30, desc[UR8][R24.64+0x8] ;  /* 0x00000808181e7981 */ /* 0x000f62000c1e1b00 */
[----:B------:R-:W-:Y:S01]  /*1190*/  LOP3.LUT R23, R28, 0x1, RZ, 0xc0, !PT ;  /* 0x000000011c177812 */ /* 0x000fe200078ec0ff */
[----:B------:R-:W-:Y:S01]  /*11a0*/  IMAD.MOV.U32 R34, RZ, RZ, 0x20fd8164 ;  /* 0x20fd8164ff227424 */ /* 0x000fe200078e00ff */
[----:B-1----:R-:W-:Y:S02]  /*11b0*/  DMUL R32, R26, R26 ;  /* 0x0000001a1a207228 */ /* 0x002fe40000000000 */
[----:B------:R-:W-:Y:S01]  /*11c0*/  ISETP.NE.U32.AND P0, PT, R23, 0x1, PT ;  /* 0x000000011700780c */ /* 0x000fe20003f05070 */
[----:B------:R-:W-:-:S03]  /*11d0*/  IMAD.MOV.U32 R23, RZ, RZ, 0x3da8ff83 ;  /* 0x3da8ff83ff177424 */ /* 0x000fc600078e00ff */
[----:B------:R-:W-:Y:S02]  /*11e0*/  FSEL R34, R34, -8.06006814911005101289e+34, !P0 ;  /* 0xf9785eba22227808 */ /* 0x000fe40004000000 */
[----:B------:R-:W-:-:S06]  /*11f0*/  FSEL R35, -R23, 0.11223486810922622681, !P0 ;  /* 0x3de5db6517237808 */ /* 0x000fcc0004000100 */
[----:B--2---:R-:W-:-:S08]  /*1200*/  DFMA R4, R32, R34, R4 ;  /* 0x000000222004722b */ /* 0x004fd00000000004 */
[----:B------:R-:W-:-:S08]  /*1210*/  DFMA R4, R32, R4, R6 ;  /* 0x000000042004722b */ /* 0x000fd00000000006 */
        /* <DEDUP_REMOVED lines=11> */
[----:B------:R-:W-:-:S06]  /*12d0*/  FSEL R5, R7, R5, !P0 ;  /* 0x0000000507057208 */ /* 0x000fcc0004000000 */
[----:B-----5:R-:W-:-:S07]  /*12e0*/  DFMA R30, R2, R4, R30 ;  /* 0x00000004021e722b */ /* 0x020fce000000001e */
[----:B------:R1:W-:Y:S04]  /*12f0*/  STG.E.64 desc[UR8][R24.64+0x8], R30 ;  /* 0x0000081e18007986 */ /* 0x0003e8000c101b08 */
.L_x_0:
[----:B------:R-:W-:Y:S01]  /*1300*/  UIADD3 UR10, UP0, UPT, UR10, 0x8, URZ ;  /* 0x000000080a0a7890 */ /* 0x000fe2000ff1e0ff */
[----:B------:R-:W-:Y:S01]  /*1310*/  IADD3 R16, P0, PT, R16, 0x10, RZ ;  /* 0x0000001010107810 */ /* 0x000fe20007f1e0ff */
[----:B------:R-:W-:Y:S02]  /*1320*/  VIADD R0, R0, 0x1 ;  /* 0x0000000100007836 */ /* 0x000fe40000000000 */
[----:B------:R-:W-:Y:S02]  /*1330*/  UIADD3.X UR11, UPT, UPT, URZ, UR11, URZ, UP0, !UPT ;  /* 0x0000000bff0b7290 */ /* 0x000fe400087fe4ff */
[----:B------:R-:W-:Y:S01]  /*1340*/  IMAD.X R17, RZ, RZ, R17, P0 ;  /* 0x000000ffff117224 */ /* 0x000fe200000e0611 */
[----:B------:R-:W-:Y:S09]  /*1350*/  @P2 BRA `(.L_x_9) ;  /* 0xffffffec008c2947 */ /* 0x000ff2000383ffff */
[----:B------:R-:W-:Y:S05]  /*1360*/  EXIT ;  /* 0x000000000000794d */ /* 0x000fea0003800000 */
        .weak           $__internal_0_$__cuda_sm20_div_rn_f64_full
        .type           $__internal_0_$__cuda_sm20_div_rn_f64_full,@function
        .size           $__internal_0_$__cuda_sm20_div_rn_f64_full,($_Z5fcudaPdS_S_i$__internal_trig_reduction_slowpathd - $__internal_0_$__cuda_sm20_div_rn_f64_full)
$__internal_0_$__cuda_sm20_div_rn_f64_full:
[C---:B------:R-:W-:Y:S01]  /*1370*/  FSETP.GEU.AND P0, PT, |R5|.reuse, 1.469367938527859385e-39, PT ;  /* 0x001000000500780b */ /* 0x040fe20003f0e200 */
[----:B------:R-:W-:Y:S01]  /*1380*/  IMAD.MOV.U32 R14, RZ, RZ, 0x1 ;  /* 0x00000001ff0e7424 */ /* 0x000fe200078e00ff */
[C---:B------:R-:W-:Y:S01]  /*1390*/  LOP3.LUT R6, R5.reuse, 0x800fffff, RZ, 0xc0, !PT ;  /* 0x800fffff05067812 */ /* 0x040fe200078ec0ff */
[----:B------:R-:W-:Y:S01]  /*13a0*/  IMAD.MOV.U32 R31, RZ, RZ, 0x1ca00000 ;  /* 0x1ca00000ff1f7424 */ /* 0x000fe200078e00ff */
[----:B------:R-:W-:Y:S02]  /*13b0*/  LOP3.LUT R28, R5, 0x7ff00000, RZ, 0xc0, !PT ;  /* 0x7ff00000051c7812 */ /* 0x000fe400078ec0ff */
[----:B------:R-:W-:Y:S01]  /*13c0*/  LOP3.LUT R7, R6, 0x3ff00000, RZ, 0xfc, !PT ;  /* 0x3ff0000006077812 */ /* 0x000fe200078efcff */
[----:B------:R-:W-:Y:S01]  /*13d0*/  IMAD.MOV.U32 R6, RZ, RZ, R4 ;  /* 0x000000ffff067224 */ /* 0x000fe200078e0004 */
[----:B------:R-:W-:-:S04]  /*13e0*/  LOP3.LUT R23, R3, 0x7ff00000, RZ, 0xc0, !PT ;  /* 0x7ff0000003177812 */ /* 0x000fc800078ec0ff */
[----:B------:R-:W-:Y:S01]  /*13f0*/  ISETP.GE.U32.AND P3, PT, R23, R28, PT ;  /* 0x0000001c1700720c */ /* 0x000fe20003f66070 */
[----:B------:R-:W-:Y:S01]  /*1400*/  @!P0 DMUL R6, R4, 8.98846567431157953865e+307 ;  /* 0x7fe0000004068828 */ /* 0x000fe20000000000 */
[----:B------:R-:W-:-:S05]  /*1410*/  IMAD.MOV.U32 R32, RZ, RZ, R23 ;  /* 0x000000ffff207224 */ /* 0x000fca00078e0017 */
[----:B------:R-:W0:Y:S02]  /*1420*/  MUFU.RCP64H R15, R7 ;  /* 0x00000007000f7308 */ /* 0x000e240000001800 */
[----:B0-----:R-:W-:-:S08]  /*1430*/  DFMA R12, R14, -R6, 1 ;  /* 0x3ff000000e0c742b */ /* 0x001fd00000000806 */
[----:B------:R-:W-:-:S08]  /*1440*/  DFMA R12, R12, R12, R12 ;  /* 0x0000000c0c0c722b */ /* 0x000fd0000000000c */
[----:B------:R-:W-:Y:S01]  /*1450*/  DFMA R14, R14, R12, R14 ;  /* 0x0000000c0e0e722b */ /* 0x000fe2000000000e */
[----:B------:R-:W-:Y:S01]  /*1460*/  SEL R13, R31, 0x63400000, !P3 ;  /* 0x634000001f0d7807 */ /* 0x000fe20005800000 */
[----:B------:R-:W-:Y:S01]  /*1470*/  IMAD.MOV.U32 R12, RZ, RZ, R2 ;  /* 0x000000ffff0c7224 */ /* 0x000fe200078e0002 */
[----:B------:R-:W-:Y:S02]  /*1480*/  FSETP.GEU.AND P3, PT, |R3|, 1.469367938527859385e-39, PT ;  /* 0x001000000300780b */ /* 0x000fe40003f6e200 */
[----:B------:R-:W-:-:S03]  /*1490*/  LOP3.LUT R13, R13, 0x800fffff, R3, 0xf8, !PT ;  /* 0x800fffff0d0d7812 */ /* 0x000fc600078ef803 */
[----:B------:R-:W-:-:S08]  /*14a0*/  DFMA R26, R14, -R6, 1 ;  /* 0x3ff000000e1a742b */ /* 0x000fd00000000806 */
[----:B------:R-:W-:Y:S01]  /*14b0*/  DFMA R14, R14, R26, R14 ;  /* 0x0000001a0e0e722b */ /* 0x000fe2000000000e */
[----:B------:R-:W-:Y:S10]  /*14c0*/  @P3 BRA `(.L_x_10) ;  /* 0x0000000000203947 */ /* 0x000ff40003800000 */
[----:B------:R-:W-:-:S04]  /*14d0*/  LOP3.LUT R26, R5, 0x7ff00000, RZ, 0xc0, !PT ;  /* 0x7ff00000051a7812 */ /* 0x000fc800078ec0ff */
[----:B------:R-:W-:Y:S01]  /*14e0*/  ISETP.GE.U32.AND P3, PT, R23, R26, PT ;  /* 0x0000001a1700720c */ /* 0x000fe20003f66070 */
[----:B------:R-:W-:-:S03]  /*14f0*/  IMAD.MOV.U32 R26, RZ, RZ, RZ ;  /* 0x000000ffff1a7224 */ /* 0x000fc600078e00ff */
[----:B------:R-:W-:-:S04]  /*1500*/  SEL R27, R31, 0x63400000, !P3 ;  /* 0x634000001f1b7807 */ /* 0x000fc80005800000 */
[----:B------:R-:W-:-:S04]  /*1510*/  LOP3.LUT R27, R27, 0x80000000, R3, 0xf8, !PT ;  /* 0x800000001b1b7812 */ /* 0x000fc800078ef803 */
[----:B------:R-:W-:-:S06]  /*1520*/  LOP3.LUT R27, R27, 0x100000, RZ, 0xfc, !PT ;  /* 0x001000001b1b7812 */ /* 0x000fcc00078efcff */
[----:B------:R-:W-:-:S10]  /*1530*/  DFMA R12, R12, 2, -R26 ;  /* 0x400000000c0c782b */ /* 0x000fd4000000081a */
[----:B------:R-:W-:-:S07]  /*1540*/  LOP3.LUT R32, R13, 0x7ff00000, RZ, 0xc0, !PT ;  /* 0x7ff000000d207812 */ /* 0x000fce00078ec0ff */
.L_x_10:
[----:B------:R-:W-:Y:S01]  /*1550*/  IMAD.MOV.U32 R33, RZ, RZ, R28 ;  /* 0x000000ffff217224 */ /* 0x000fe200078e001c */
[----:B------:R-:W-:Y:S01]  /*1560*/  @!P0 LOP3.LUT R33, R7, 0x7ff00000, RZ, 0xc0, !PT ;  /* 0x7ff0000007218812 */ /* 0x000fe200078ec0ff */
[----:B------:R-:W-:Y:S01]  /*1570*/  VIADD R28, R32, 0xffffffff ;  /* 0xffffffff201c7836 */ /* 0x000fe20000000000 */
[----:B------:R-:W-:-:S03]  /*1580*/  DMUL R26, R14, R12 ;  /* 0x0000000c0e1a7228 */ /* 0x000fc60000000000 */
[----:B------:R-:W-:Y:S01]  /*1590*/  VIADD R34, R33, 0xffffffff ;  /* 0xffffffff21227836 */ /* 0x000fe20000000000 */
[----:B------:R-:W-:-:S04]  /*15a0*/  ISETP.GT.U32.AND P0, PT, R28, 0x7feffffe, PT ;  /* 0x7feffffe1c00780c */ /* 0x000fc80003f04070 */
[----:B------:R-:W-:Y:S01]  /*15b0*/  ISETP.GT.U32.OR P0, PT, R34, 0x7feffffe, P0 ;  /* 0x7feffffe2200780c */ /* 0x000fe20000704470 */
[----:B------:R-:W-:-:S08]  /*15c0*/  DFMA R28, R26, -R6, R12 ;  /* 0x800000061a1c722b */ /* 0x000fd0000000000c */
[----:B------:R-:W-:-:S04]  /*15d0*/  DFMA R28, R14, R28, R26 ;  /* 0x0000001c0e1c722b */ /* 0x000fc8000000001a */
[----:B------:R-:W-:Y:S07]  /*15e0*/  @P0 BRA `(.L_x_11) ;  /* 0x00000000006c0947 */ /* 0x000fee0003800000 */
[----:B------:R-:W-:Y:S01]  /*15f0*/  LOP3.LUT R14, R5, 0x7ff00000, RZ, 0xc0, !PT ;  /* 0x7ff00000050e7812 */ /* 0x000fe200078ec0ff */
[----:B------:R-:W-:-:S03]  /*1600*/  IMAD.MOV.U32 R26, RZ, RZ, RZ ;  /* 0x000000ffff1a7224 */ /* 0x000fc600078e00ff */
[CC--:B------:R-:W-:Y:S02]  /*1610*/  VIADDMNMX R2, R23.reuse, -R14.reuse, 0xb9600000, !PT ;  /* 0xb960000017027446 */ /* 0x0c0fe4000780090e */
[----:B------:R-:W-:Y:S02]  /*1620*/  ISETP.GE.U32.AND P0, PT, R23, R14, PT ;  /* 0x0000000e1700720c */ /* 0x000fe40003f06070 */
[----:B------:R-:W-:Y:S02]  /*1630*/  VIMNMX R2, PT, PT, R2, 0x46a00000, PT ;  /* 0x46a0000002027848 */ /* 0x000fe40003fe0100 */
[----:B------:R-:W-:-:S05]  /*1640*/  SEL R31, R31, 0x63400000, !P0 ;  /* 0x634000001f1f7807 */ /* 0x000fca0004000000 */
[----:B------:R-:W-:-:S04]  /*1650*/  IMAD.IADD R2, R2, 0x1, -R31 ;  /* 0x0000000102027824 */ /* 0x000fc800078e0a1f */
[----:B------:R-:W-:-:S06]  /*1660*/  VIADD R27, R2, 0x7fe00000 ;  /* 0x7fe00000021b7836 */ /* 0x000fcc0000000000 */
[----:B------:R-:W-:-:S10]  /*1670*/  DMUL R14, R28, R26 ;  /* 0x0000001a1c0e7228 */ /* 0x000fd40000000000 */
[----:B------:R-:W-:-:S13]  /*1680*/  FSETP.GTU.AND P0, PT, |R15|, 1.469367938527859385e-39, PT ;  /* 0x001000000f00780b */ /* 0x000fda0003f0c200 */
[----:B------:R-:W-:Y:S05]  /*1690*/  @P0 BRA `(.L_x_12) ;  /* 0x0000000000940947 */ /* 0x000fea0003800000 */
[----:B------:R-:W-:Y:S01]  /*16a0*/  DFMA R6, R28, -R6, R12 ;  /* 0x800000061c06722b */ /* 0x000fe2000000000c */
[----:B------:R-:W-:-:S09]  /*16b0*/  IMAD.MOV.U32 R26, RZ, RZ, RZ ;  /* 0x000000ffff1a7224 */ /* 0x000fd200078e00ff */
[C---:B------:R-:W-:Y:S02]  /*16c0*/  FSETP.NEU.AND P0, PT, R7.reuse, RZ, PT ;  /* 0x000000ff0700720b */ /* 0x040fe40003f0d000 */
[----:B------:R-:W-:-:S04]  /*16d0*/  LOP3.LUT R3, R7, 0x80000000, R5, 0x48, !PT ;  /* 0x8000000007037812 */ /* 0x000fc800078e4805 */
[----:B------:R-:W-:-:S07]  /*16e0*/  LOP3.LUT R27, R3, R27, RZ, 0xfc, !PT ;  /* 0x0000001b031b7212 */ /* 0x000fce00078efcff */
[----:B------:R-:W-:Y:S05]  /*16f0*/  @!P0 BRA `(.L_x_12) ;  /* 0x00000000007c8947 */ /* 0x000fea0003800000 */
[----:B------:R-:W-:Y:S01]  /*1700*/  IMAD.MOV R5, RZ, RZ, -R2 ;  /* 0x000000ffff057224 */ /* 0x000fe200078e0a02 */
[----:B------:R-:W-:Y:S01]  /*1710*/  DMUL.RP R26, R28, R26 ;  /* 0x0000001a1c1a7228 */ /* 0x000fe20000008000 */
[----:B------:R-:W-:-:S06]  /*1720*/  IMAD.MOV.U32 R4, RZ, RZ, RZ ;  /* 0x000000ffff047224 */ /* 0x000fcc00078e00ff */
[----:B------:R-:W-:-:S03]  /*1730*/  DFMA R4, R14, -R4, R28 ;  /* 0x800000040e04722b */ /* 0x000fc6000000001c */
[----:B------:R-:W-:-:S03]  /*1740*/  LOP3.LUT R3, R27, R3, RZ, 0x3c, !PT ;  /* 0x000000031b037212 */ /* 0x000fc600078e3cff */
[----:B------:R-:W-:-:S04]  /*1750*/  IADD3 R4, PT, PT, -R2, -0x43300000, RZ ;  /* 0xbcd0000002047810 */ /* 0x000fc80007ffe1ff */
[----:B------:R-:W-:-:S04]  /*1760*/  FSETP.NEU.AND P0, PT, |R5|, R4, PT ;  /* 0x000000040500720b */ /* 0x000fc80003f0d200 */
[----:B------:R-:W-:Y:S02]  /*1770*/  FSEL R14, R26, R14, !P0 ;  /* 0x0000000e1a0e7208 */ /* 0x000fe40004000000 */
[----:B------:R-:W-:Y:S01]  /*1780*/  FSEL R15, R3, R15, !P0 ;  /* 0x0000000f030f7208 */ /* 0x000fe20004000000 */
[----:B------:R-:W-:Y:S06]  /*1790*/  BRA `(.L_x_12) ;  /* 0x0000000000547947 */ /* 0x000fec0003800000 */
.L_x_11:
[----:B------:R-:W-:-:S14]  /*17a0*/  DSETP.NAN.AND P0, PT, R2, R2, PT ;  /* 0x000000020200722a */ /* 0x000fdc0003f08000 */
[----:B------:R-:W-:Y:S05]  /*17b0*/  @P0 BRA `(.L_x_13) ;  /* 0x0000000000440947 */ /* 0x000fea0003800000 */
[----:B------:R-:W-:-:S14]  /*17c0*/  DSETP.NAN.AND P0, PT, R4, R4, PT ;  /* 0x000000040400722a */ /* 0x000fdc0003f08000 */
[----:B------:R-:W-:Y:S05]  /*17d0*/  @P0 BRA `(.L_x_14) ;  /* 0x0000000000300947 */ /* 0x000fea0003800000 */
[----:B------:R-:W-:Y:S01]  /*17e0*/  ISETP.NE.AND P0, PT, R32, R33, PT ;  /* 0x000000212000720c */ /* 0x000fe20003f05270 */
[----:B------:R-:W-:Y:S02]  /*17f0*/  IMAD.MOV.U32 R14, RZ, RZ, 0x0 ;  /* 0x00000000ff0e7424 */ /* 0x000fe400078e00ff */
[----:B------:R-:W-:-:S10]  /*1800*/  IMAD.MOV.U32 R15, RZ, RZ, -0x80000 ;  /* 0xfff80000ff0f7424 */ /* 0x000fd400078e00ff */
[----:B------:R-:W-:Y:S05]  /*1810*/  @!P0 BRA `(.L_x_12) ;  /* 0x0000000000348947 */ /* 0x000fea0003800000 */
[----:B------:R-:W-:Y:S02]  /*1820*/  ISETP.NE.AND P0, PT, R32, 0x7ff00000, PT ;  /* 0x7ff000002000780c */ /* 0x000fe40003f05270 */
[----:B------:R-:W-:Y:S02]  /*1830*/  LOP3.LUT R15, R3, 0x80000000, R5, 0x48, !PT ;  /* 0x80000000030f7812 */ /* 0x000fe400078e4805 */
[----:B------:R-:W-:-:S13]  /*1840*/  ISETP.EQ.OR P0, PT, R33, RZ, !P0 ;  /* 0x000000ff2100720c */ /* 0x000fda0004702670 */
[----:B------:R-:W-:Y:S01]  /*1850*/  @P0 LOP3.LUT R2, R15, 0x7ff00000, RZ, 0xfc, !PT ;  /* 0x7ff000000f020812 */ /* 0x000fe200078efcff */
[----:B------:R-:W-:Y:S02]  /*1860*/  @!P0 IMAD.MOV.U32 R14, RZ, RZ, RZ ;  /* 0x000000ffff0e8224 */ /* 0x000fe400078e00ff */
[----:B------:R-:W-:Y:S02]  /*1870*/  @P0 IMAD.MOV.U32 R14, RZ, RZ, RZ ;  /* 0x000000ffff0e0224 */ /* 0x000fe400078e00ff */
[----:B------:R-:W-:Y:S01]  /*1880*/  @P0 IMAD.MOV.U32 R15, RZ, RZ, R2 ;  /* 0x000000ffff0f0224 */ /* 0x000fe200078e0002 */
[----:B------:R-:W-:Y:S06]  /*1890*/  BRA `(.L_x_12) ;  /* 0x0000000000147947 */ /* 0x000fec0003800000 */
.L_x_14:
[----:B------:R-:W-:Y:S01]  /*18a0*/  LOP3.LUT R15, R5, 0x80000, RZ, 0xfc, !PT ;  /* 0x00080000050f7812 */ /* 0x000fe200078efcff */
[----:B------:R-:W-:Y:S01]  /*18b0*/  IMAD.MOV.U32 R14, RZ, RZ, R4 ;  /* 0x000000ffff0e7224 */ /* 0x000fe200078e0004 */
[----:B------:R-:W-:Y:S06]  /*18c0*/  BRA `(.L_x_12) ;  /* 0x0000000000087947 */ /* 0x000fec0003800000 */
.L_x_13:
[----:B------:R-:W-:Y:S01]  /*18d0*/  LOP3.LUT R15, R3, 0x80000, RZ, 0xfc, !PT ;  /* 0x00080000030f7812 */ /* 0x000fe200078efcff */
[----:B------:R-:W-:-:S07]  /*18e0*/  IMAD.MOV.U32 R14, RZ, RZ, R2 ;  /* 0x000000ffff0e7224 */ /* 0x000fce00078e0002 */
.L_x_12:
[----:B------:R-:W-:Y:S02]  /*18f0*/  IMAD.MOV.U32 R31, RZ, RZ, 0x0 ;  /* 0x00000000ff1f7424 */ /* 0x000fe400078e00ff */
[----:B------:R-:W-:Y:S02]  /*1900*/  IMAD.MOV.U32 R2, RZ, RZ, R14 ;  /* 0x000000ffff027224 */ /* 0x000fe400078e000e */
[----:B------:R-:W-:Y:S01]  /*1910*/  IMAD.MOV.U32 R3, RZ, RZ, R15 ;  /* 0x000000ffff037224 */ /* 0x000fe200078e000f */
[----:B------:R-:W-:Y:S06]  /*1920*/  RET.REL.NODEC R30 `(_Z5fcudaPdS_S_i) ;  /* 0xffffffe41eb47950 */ /* 0x000fec0003c3ffff */
        .type           $_Z5fcudaPdS_S_i$__internal_trig_reduction_slowpathd,@function
        .size           $_Z5fcudaPdS_S_i$__internal_trig_reduction_slowpathd,(.L_x_21 - $_Z5fcudaPdS_S_i$__internal_trig_reduction_slowpathd)
$_Z5fcudaPdS_S_i$__internal_trig_reduction_slowpathd:
[--C-:B------:R-:W-:Y:S01]  /*1930*/  SHF.R.U32.HI R6, RZ, 0x14, R26.reuse ;  /* 0x00000014ff067819 */ /* 0x100fe2000001161a */
[----:B------:R-:W-:Y:S02]  /*1940*/  IMAD.MOV.U32 R27, RZ, RZ, R26 ;  /* 0x000000ffff1b7224 */ /* 0x000fe400078e001a */
[----:B------:R-:W-:Y:S01]  /*1950*/  IMAD.MOV.U32 R4, RZ, RZ, RZ ;  /* 0x000000ffff047224 */ /* 0x000fe200078e00ff */
[----:B------:R-:W-:-:S04]  /*1960*/  LOP3.LUT R5, R6, 0x7ff, RZ, 0xc0, !PT ;  /* 0x000007ff06057812 */ /* 0x000fc800078ec0ff */
[----:B------:R-:W-:-:S13]  /*1970*/  ISETP.NE.AND P0, PT, R5, 0x7ff, PT ;  /* 0x000007ff0500780c */ /* 0x000fda0003f05270 */
[----:B------:R-:W-:Y:S05]  /*1980*/  @!P0 BRA `(.L_x_15) ;  /* 0x0000000800388947 */ /* 0x000fea0003800000 */
[----:B------:R-:W-:Y:S01]  /*1990*/  VIADD R4, R5, 0xfffffc00 ;  /* 0xfffffc0005047836 */ /* 0x000fe20000000000 */
[----:B------:R-:W-:-:S04]  /*19a0*/  CS2R R28, SRZ ;  /* 0x00000000001c7805 */ /* 0x000fc8000001ff00 */
[----:B------:R-:W-:Y:S02]  /*19b0*/  SHF.R.U32.HI R7, RZ, 0x6, R4 ;  /* 0x00000006ff077819 */ /* 0x000fe40000011604 */
[----:B------:R-:W-:Y:S02]  /*19c0*/  ISETP.GE.U32.AND P0, PT, R4, 0x80, PT ;  /* 0x000000800400780c */ /* 0x000fe40003f06070 */
[C---:B------:R-:W-:Y:S02]  /*19d0*/  IADD3 R8, PT, PT, -R7.reuse, 0x13, RZ ;  /* 0x0000001307087810 */ /* 0x040fe40007ffe1ff */
[----:B------:R-:W-:Y:S02]  /*19e0*/  IADD3 R12, PT, PT, -R7, 0xf, RZ ;  /* 0x0000000f070c7810 */ /* 0x000fe40007ffe1ff */
[----:B------:R-:W-:-:S04]  /*19f0*/  SEL R8, R8, 0x12, P0 ;  /* 0x0000001208087807 */ /* 0x000fc80000000000 */
[----:B------:R-:W-:-:S13]  /*1a00*/  ISETP.GE.AND P0, PT, R12, R8, PT ;  /* 0x000000080c00720c */ /* 0x000fda0003f06270 */
[----:B------:R-:W-:Y:S05]  /*1a10*/  @P0 BRA `(.L_x_16) ;  /* 0x00000000008c0947 */ /* 0x000fea0003800000 */
[----:B------:R-:W-:Y:S01]  /*1a20*/  IMAD.U32 R4, RZ, RZ, UR4 ;  /* 0x00000004ff047e24 */ /* 0x000fe2000f8e00ff */
[----:B------:R-:W-:Y:S02]  /*1a30*/  IADD3 R9, PT, PT, RZ, -R7, -R8 ;  /* 0x80000007ff097210 */ /* 0x000fe40007ffe808 */
[----:B------:R-:W-:Y:S01]  /*1a40*/  CS2R R28, SRZ ;  /* 0x00000000001c7805 */ /* 0x000fe2000001ff00 */
[----:B------:R-:W-:Y:S01]  /*1a50*/  USHF.L.U32 UR7, UR4, 0xb, URZ ;  /* 0x0000000b04077899 */ /* 0x000fe200080006ff */
[----:B------:R-:W-:Y:S01]  /*1a60*/  SHF.L.U64.HI R13, R4, 0xb, R27 ;  /* 0x0000000b040d7819 */ /* 0x000fe2000001021b */
[----:B------:R-:W0:Y:S03]  /*1a70*/  LDCU.64 UR16, c[0x0][0x358] ;  /* 0x00006b00ff1077ac */ /* 0x000e260008000a00 */
[----:B------:R-:W-:Y:S01]  /*1a80*/  LOP3.LUT R13, R13, 0x80000000, RZ, 0xfc, !PT ;  /* 0x800000000d0d7812 */ /* 0x000fe200078efcff */
[----:B------:R-:W-:-:S06]  /*1a90*/  UMOV UR4, URZ ;  /* 0x000000ff00047c82 */ /* 0x000fcc0008000000 */
.L_x_17:
[----:B------:R-:W1:Y:S02]  /*1aa0*/  LDC.64 R4, c[0x4][RZ] ;  /* 0x01000000ff047b82 */ /* 0x000e640000000a00 */
[----:B-1----:R-:W-:-:S06]  /*1ab0*/  IMAD.WIDE R4, R12, 0x8, R4 ;  /* 0x000000080c047825 */ /* 0x002fcc00078e0204 */
[----:B0-----:R-:W2:Y:S01]  /*1ac0*/  LDG.E.64.CONSTANT R4, desc[UR16][R4.64] ;  /* 0x0000001004047981 */ /* 0x001ea2000c1e9b00 */
[----:B------:R-:W-:Y:S01]  /*1ad0*/  IMAD.MOV.U32 R10, RZ, RZ, R28 ;  /* 0x000000ffff0a7224 */ /* 0x000fe200078e001c */
[----:B------:R-:W-:Y:S01]  /*1ae0*/  ULEA UR14, UR4, UR5, 0x3 ;  /* 0x00000005040e7291 */ /* 0x000fe2000f8e18ff */
[----:B------:R-:W-:Y:S01]  /*1af0*/  IMAD.MOV.U32 R11, RZ, RZ, R29 ;  /* 0x000000ffff0b7224 */ /* 0x000fe200078e001d */
[----:B------:R-:W-:Y:S01]  /*1b00*/  UIADD3 UR4, UPT, UPT, UR4, 0x1, URZ ;  /* 0x0000000104047890 */ /* 0x000fe2000fffe0ff */
[----:B------:R-:W-:Y:S02]  /*1b10*/  VIADD R9, R9, 0x1 ;  /* 0x0000000109097836 */ /* 0x000fe40000000000 */
[----:B------:R-:W-:Y:S02]  /*1b20*/  VIADD R12, R12, 0x1 ;  /* 0x000000010c0c7836 */ /* 0x000fe40000000000 */
[----:B--2---:R-:W-:-:S04]  /*1b30*/  IMAD.WIDE.U32 R10, P3, R4, UR7, R10 ;  /* 0x00000007040a7c25 */ /* 0x004fc8000f86000a */
[----:B------:R-:W-:Y:S02]  /*1b40*/  IMAD R15, R4, R13, RZ ;  /* 0x0000000d040f7224 */ /* 0x000fe400078e02ff */
[C---:B------:R-:W-:Y:S02]  /*1b50*/  IMAD R28, R5.reuse, UR7, RZ ;  /* 0x00000007051c7c24 */ /* 0x040fe4000f8e02ff */
[----:B------:R-:W-:Y:S01]  /*1b60*/  IMAD.HI.U32 R27, R5, UR7, RZ ;  /* 0x00000007051b7c27 */ /* 0x000fe2000f8e00ff */
[----:B------:R-:W-:-:S03]  /*1b70*/  IADD3 R11, P0, PT, R15, R11, RZ ;  /* 0x0000000b0f0b7210 */ /* 0x000fc60007f1e0ff */
[----:B------:R-:W-:Y:S01]  /*1b80*/  IMAD.HI.U32 R15, R4, R13, RZ ;  /* 0x0000000d040f7227 */ /* 0x000fe200078e00ff */
[----:B------:R-:W-:-:S03]  /*1b90*/  IADD3 R11, P1, PT, R28, R11, RZ ;  /* 0x0000000b1c0b7210 */ /* 0x000fc60007f3e0ff */
[----:B------:R-:W-:Y:S02]  /*1ba0*/  IMAD.X R4, RZ, RZ, R15, P3 ;  /* 0x000000ffff047224 */ /* 0x000fe400018e060f */
[-C--:B------:R-:W-:Y:S01]  /*1bb0*/  IMAD.HI.U32 R15, R5, R13.reuse, RZ ;  /* 0x0000000d050f7227 */ /* 0x080fe200078e00ff */
[----:B------:R1:W-:Y:S02]  /*1bc0*/  STL.64 [UR14], R10 ;  /* 0x0000000aff007987 */ /* 0x0003e40008100a0e */
[----:B------:R-:W-:Y:S01]  /*1bd0*/  IADD3.X R4, P0, PT, R27, R4, RZ, P0, !PT ;  /* 0x000000041b047210 */ /* 0x000fe2000071e4ff */
[----:B------:R-:W-:-:S05]  /*1be0*/  IMAD R5, R5, R13, RZ ;  /* 0x0000000d05057224 */ /* 0x000fca00078e02ff */
[----:B------:R-:W-:Y:S01]  /*1bf0*/  IADD3.X R28, P1, PT, R5, R4, RZ, P1, !PT ;  /* 0x00000004051c7210 */ /* 0x000fe20000f3e4ff */
[----:B------:R-:W-:Y:S01]  /*1c00*/  IMAD.X R4, RZ, RZ, R15, P0 ;  /* 0x000000ffff047224 */ /* 0x000fe200000e060f */
[----:B------:R-:W-:-:S03]  /*1c10*/  ISETP.NE.AND P0, PT, R9, -0xf, PT ;  /* 0xfffffff10900780c */ /* 0x000fc60003f05270 */
[----:B------:R-:W-:-:S10]  /*1c20*/  IMAD.X R29, RZ, RZ, R4, P1 ;  /* 0x000000ffff1d7224 */ /* 0x000fd400008e0604 */
[----:B-1----:R-:W-:Y:S05]  /*1c30*/  @P0 BRA `(.L_x_17) ;  /* 0xfffffffc00980947 */ /* 0x002fea000383ffff */
[----:B------:R-:W-:-:S07]  /*1c40*/  IMAD.MOV.U32 R12, RZ, RZ, R8 ;  /* 0x000000ffff0c7224 */ /* 0x000fce00078e0008 */
.L_x_16:
[----:B------:R-:W-:Y:S01]  /*1c50*/  LOP3.LUT P0, R31, R6, 0x3f, RZ, 0xc0, !PT ;  /* 0x0000003f061f7812 */ /* 0x000fe2000780c0ff */
[----:B------:R-:W-:-:S04]  /*1c60*/  IMAD.IADD R4, R7, 0x1, R12 ;  /* 0x0000000107047824 */ /* 0x000fc800078e020c */
[----:B------:R-:W-:-:S05]  /*1c70*/  IMAD.U32 R33, R4, 0x8, R1 ;  /* 0x0000000804217824 */ /* 0x000fca00078e0001 */
[----:B------:R0:W-:Y:S04]  /*1c80*/  STL.64 [R33+-0x78], R28 ;  /* 0xffff881c21007387 */ /* 0x0001e80000100a00 */
[----:B------:R-:W2:Y:S04]  /*1c90*/  @P0 LDL.64 R10, [R1+0x8] ;  /* 0x00000800010a0983 */ /* 0x000ea80000100a00 */
[----:B------:R-:W3:Y:S04]  /*1ca0*/  LDL.64 R4, [R1+0x10] ;  /* 0x0000100001047983 */ /* 0x000ee80000100a00 */
[----:B------:R-:W4:Y:S01]  /*1cb0*/  LDL.64 R6, [R1+0x18] ;  /* 0x0000180001067983 */ /* 0x000f220000100a00 */
[----:B------:R-:W-:-:S02]  /*1cc0*/  @P0 LOP3.LUT R8, R31, 0x3f, RZ, 0x3c, !PT ;  /* 0x0000003f1f080812 */ /* 0x000fc400078e3cff */
[--C-:B--2---:R-:W-:Y:S02]  /*1cd0*/  @P0 SHF.R.U64 R9, R10, 0x1, R11.reuse ;  /* 0x000000010a090819 */ /* 0x104fe4000000120b */
[----:B------:R-:W-:Y:S02]  /*1ce0*/  @P0 SHF.R.U32.HI R11, RZ, 0x1, R11 ;  /* 0x00000001ff0b0819 */ /* 0x000fe4000001160b */
[C---:B---3--:R-:W-:Y:S02]  /*1cf0*/  @P0 SHF.L.U32 R12, R4.reuse, R31, RZ ;  /* 0x0000001f040c0219 */ /* 0x048fe400000006ff */
[----:B------:R-:W-:Y:S02]  /*1d00*/  @P0 SHF.R.U64 R9, R9, R8, R11 ;  /* 0x0000000809090219 */ /* 0x000fe4000000120b */
[--C-:B------:R-:W-:Y:S02]  /*1d10*/  @P0 SHF.R.U32.HI R27, RZ, 0x1, R5.reuse ;  /* 0x00000001ff1b0819 */ /* 0x100fe40000011605 */
[----:B------:R-:W-:-:S02]  /*1d20*/  @P0 SHF.R.U64 R15, R4, 0x1, R5 ;  /* 0x00000001040f0819 */ /* 0x000fc40000001205 */
[----:B------:R-:W-:Y:S02]  /*1d30*/  @P0 SHF.L.U64.HI R13, R4, R31, R5 ;  /* 0x0000001f040d0219 */ /* 0x000fe40000010205 */
[-C--:B------:R-:W-:Y:S02]  /*1d40*/  @P0 SHF.R.U32.HI R10, RZ, R8.reuse, R11 ;  /* 0x00000008ff0a0219 */ /* 0x080fe4000001160b */
[----:B------:R-:W-:Y:S02]  /*1d50*/  @P0 LOP3.LUT R4, R12, R9, RZ, 0xfc, !PT ;  /* 0x000000090c040212 */ /* 0x000fe400078efcff */
[----:B----4-:R-:W-:Y:S02]  /*1d60*/  @P0 SHF.L.U32 R11, R6, R31, RZ ;  /* 0x0000001f060b0219 */ /* 0x010fe400000006ff */
[----:B0-----:R-:W-:Y:S02]  /*1d70*/  @P0 SHF.R.U64 R28, R15, R8, R27 ;  /* 0x000000080f1c0219 */ /* 0x001fe4000000121b */
[----:B------:R-:W-:-:S02]  /*1d80*/  @P0 LOP3.LUT R5, R13, R10, RZ, 0xfc, !PT ;  /* 0x0000000a0d050212 */ /* 0x000fc400078efcff */
[----:B------:R-:W-:Y:S02]  /*1d90*/  @P0 SHF.L.U64.HI R10, R6, R31, R7 ;  /* 0x0000001f060a0219 */ /* 0x000fe40000010207 */
[----:B------:R-:W-:Y:S01]  /*1da0*/  @P0 SHF.R.U32.HI R27, RZ, R8, R27 ;  /* 0x00000008ff1b0219 */ /* 0x000fe2000001161b */
[C---:B------:R-:W-:Y:S01]  /*1db0*/  IMAD.SHL.U32 R8, R4.reuse, 0x4, RZ ;  /* 0x0000000404087824 */ /* 0x040fe200078e00ff */
[----:B------:R-:W-:Y:S02]  /*1dc0*/  @P0 LOP3.LUT R6, R11, R28, RZ, 0xfc, !PT ;  /* 0x0000001c0b060212 */ /* 0x000fe400078efcff */
[----:B------:R-:W-:Y:S02]  /*1dd0*/  SHF.L.U64.HI R12, R4, 0x2, R5 ;  /* 0x00000002040c7819 */ /* 0x000fe40000010205 */
[----:B------:R-:W-:Y:S02]  /*1de0*/  SHF.L.W.U32.HI R4, R5, 0x2, R6 ;  /* 0x0000000205047819 */ /* 0x000fe40000010e06 */
[----:B------:R-:W-:-:S02]  /*1df0*/  @P0 LOP3.LUT R7, R10, R27, RZ, 0xfc, !PT ;  /* 0x0000001b0a070212 */ /* 0x000fc400078efcff */
[----:B------:R-:W-:Y:S02]  /*1e00*/  IADD3 RZ, P0, PT, RZ, -R8, RZ ;  /* 0x80000008ffff7210 */ /* 0x000fe40007f1e0ff */
[----:B------:R-:W-:Y:S02]  /*1e10*/  LOP3.LUT R5, RZ, R12, RZ, 0x33, !PT ;  /* 0x0000000cff057212 */ /* 0x000fe400078e33ff */
[----:B------:R-:W-:Y:S02]  /*1e20*/  SHF.L.W.U32.HI R6, R6, 0x2, R7 ;  /* 0x0000000206067819 */ /* 0x000fe40000010e07 */
[----:B------:R-:W-:Y:S02]  /*1e30*/  LOP3.LUT R10, RZ, R4, RZ, 0x33, !PT ;  /* 0x00000004ff0a7212 */ /* 0x000fe400078e33ff */
[----:B------:R-:W-:Y:S02]  /*1e40*/  IADD3.X R9, P0, PT, RZ, R5, RZ, P0, !PT ;  /* 0x00000005ff097210 */ /* 0x000fe4000071e4ff */
[----:B------:R-:W-:-:S02]  /*1e50*/  LOP3.LUT R5, RZ, R6, RZ, 0x33, !PT ;  /* 0x00000006ff057212 */ /* 0x000fc400078e33ff */
[----:B------:R-:W-:Y:S02]  /*1e60*/  IADD3.X R11, P1, PT, RZ, R10, RZ, P0, !PT ;  /* 0x0000000aff0b7210 */ /* 0x000fe4000073e4ff */
[----:B------:R-:W-:-:S03]  /*1e70*/  ISETP.GT.U32.AND P3, PT, R4, -0x1, PT ;  /* 0xffffffff0400780c */ /* 0x000fc60003f64070 */
[----:B------:R-:W-:Y:S01]  /*1e80*/  IMAD.X R5, RZ, RZ, R5, P1 ;  /* 0x000000ffff057224 */ /* 0x000fe200008e0605 */
[----:B------:R-:W-:-:S04]  /*1e90*/  ISETP.GT.AND.EX P0, PT, R6, -0x1, PT, P3 ;  /* 0xffffffff0600780c */ /* 0x000fc80003f04330 */
[----:B------:R-:W-:Y:S02]  /*1ea0*/  SEL R5, R6, R5, P0 ;  /* 0x0000000506057207 */ /* 0x000fe40000000000 */
[----:B------:R-:W-:Y:S02]  /*1eb0*/  SEL R13, R4, R11, P0 ;  /* 0x0000000b040d7207 */ /* 0x000fe40000000000 */
[----:B------:R-:W-:Y:S02]  /*1ec0*/  ISETP.NE.U32.AND P1, PT, R5, RZ, PT ;  /* 0x000000ff0500720c */ /* 0x000fe40003f25070 */
[----:B------:R-:W-:Y:S02]  /*1ed0*/  SEL R9, R12, R9, P0 ;  /* 0x000000090c097207 */ /* 0x000fe40000000000 */
[----:B------:R-:W-:Y:S01]  /*1ee0*/  SEL R10, R13, R5, !P1 ;  /* 0x000000050d0a7207 */ /* 0x000fe20004800000 */
[----:B------:R-:W-:-:S05]  /*1ef0*/  @!P0 IMAD.MOV R8, RZ, RZ, -R8 ;  /* 0x000000ffff088224 */ /* 0x000fca00078e0a08 */
[----:B------:R-:W0:Y:S02]  /*1f00*/  FLO.U32 R10, R10 ;  /* 0x0000000a000a7300 */ /* 0x000e2400000e0000 */
[C---:B0-----:R-:W-:Y:S02]  /*1f10*/  IADD3 R11, PT, PT, -R10.reuse, 0x1f, RZ ;  /* 0x0000001f0a0b7810 */ /* 0x041fe40007ffe1ff */
[----:B------:R-:W-:-:S03]  /*1f20*/  IADD3 R4, PT, PT, -R10, 0x3f, RZ ;  /* 0x0000003f0a047810 */ /* 0x000fc60007ffe1ff */
[----:B------:R-:W-:-:S05]  /*1f30*/  @P1 IMAD.MOV R4, RZ, RZ, R11 ;  /* 0x000000ffff041224 */ /* 0x000fca00078e020b */
[----:B------:R-:W-:-:S13]  /*1f40*/  ISETP.NE.AND P1, PT, R4, RZ, PT ;  /* 0x000000ff0400720c */ /* 0x000fda0003f25270 */
[----:B------:R-:W-:Y:S05]  /*1f50*/  @!P1 BRA `(.L_x_18) ;  /* 0x0000000000289947 */ /* 0x000fea0003800000 */
[--C-:B------:R-:W-:Y:S02]  /*1f60*/  SHF.R.U64 R10, R8, 0x1, R9.reuse ;  /* 0x00000001080a7819 */ /* 0x100fe40000001209 */
[C---:B------:R-:W-:Y:S02]  /*1f70*/  LOP3.LUT R8, R4.reuse, 0x3f, RZ, 0xc0, !PT ;  /* 0x0000003f04087812 */ /* 0x040fe400078ec0ff */
[----:B------:R-:W-:Y:S02]  /*1f80*/  SHF.R.U32.HI R12, RZ, 0x1, R9 ;  /* 0x00000001ff0c7819 */ /* 0x000fe40000011609 */
[----:B------:R-:W-:Y:S02]  /*1f90*/  LOP3.LUT R9, R4, 0x3f, RZ, 0xc, !PT ;  /* 0x0000003f04097812 */ /* 0x000fe400078e0cff */
[CC--:B------:R-:W-:Y:S02]  /*1fa0*/  SHF.L.U64.HI R28, R13.reuse, R8.reuse, R5 ;  /* 0x000000080d1c7219 */ /* 0x0c0fe40000010205 */
[----:B------:R-:W-:-:S02]  /*1fb0*/  SHF.L.U32 R8, R13, R8, RZ ;  /* 0x000000080d087219 */ /* 0x000fc400000006ff */
[-CC-:B------:R-:W-:Y:S02]  /*1fc0*/  SHF.R.U64 R5, R10, R9.reuse, R12.reuse ;  /* 0x000000090a057219 */ /* 0x180fe4000000120c */
[----:B------:R-:W-:Y:S02]  /*1fd0*/  SHF.R.U32.HI R9, RZ, R9, R12 ;  /* 0x00000009ff097219 */ /* 0x000fe4000001160c */
[----:B------:R-:W-:Y:S02]  /*1fe0*/  LOP3.LUT R13, R8, R5, RZ, 0xfc, !PT ;  /* 0x00000005080d7212 */ /* 0x000fe400078efcff */
[----:B------:R-:W-:-:S07]  /*1ff0*/  LOP3.LUT R5, R28, R9, RZ, 0xfc, !PT ;  /* 0x000000091c057212 */ /* 0x000fce00078efcff */
.L_x_18:
[----:B------:R-:W-:-:S04]  /*2000*/  IMAD.WIDE.U32 R10, R13, 0x2168c235, RZ ;  /* 0x2168c2350d0a7825 */ /* 0x000fc800078e00ff */
[----:B------:R-:W-:Y:S01]  /*2010*/  IMAD.MOV.U32 R8, RZ, RZ, R11 ;  /* 0x000000ffff087224 */ /* 0x000fe200078e000b */
[----:B------:R-:W-:Y:S01]  /*2020*/  IADD3 RZ, P1, PT, R10, R10, RZ ;  /* 0x0000000a0aff7210 */ /* 0x000fe20007f3e0ff */
[----:B------:R-:W-:Y:S02]  /*2030*/  IMAD.MOV.U32 R9, RZ, RZ, RZ ;  /* 0x000000ffff097224 */ /* 0x000fe400078e00ff */
[----:B------:R-:W-:-:S04]  /*2040*/  IMAD.HI.U32 R11, R5, -0x36f0255e, RZ ;  /* 0xc90fdaa2050b7827 */ /* 0x000fc800078e00ff */
[----:B------:R-:W-:-:S04]  /*2050*/  IMAD.WIDE.U32 R8, R13, -0x36f0255e, R8 ;  /* 0xc90fdaa20d087825 */ /* 0x000fc800078e0008 */
[C---:B------:R-:W-:Y:S02]  /*2060*/  IMAD R13, R5.reuse, -0x36f0255e, RZ ;  /* 0xc90fdaa2050d7824 */ /* 0x040fe400078e02ff */
[----:B------:R-:W-:-:S04]  /*2070*/  IMAD.WIDE.U32 R8, P3, R5, 0x2168c235, R8 ;  /* 0x2168c23505087825 */ /* 0x000fc80007860008 */
[----:B------:R-:W-:Y:S01]  /*2080*/  IMAD.X R5, RZ, RZ, R11, P3 ;  /* 0x000000ffff057224 */ /* 0x000fe200018e060b */
[----:B------:R-:W-:Y:S02]  /*2090*/  IADD3 R9, P3, PT, R13, R9, RZ ;  /* 0x000000090d097210 */ /* 0x000fe40007f7e0ff */
[----:B------:R-:W-:Y:S02]  /*20a0*/  IADD3.X RZ, P1, PT, R8, R8, RZ, P1, !PT ;  /* 0x0000000808ff7210 */ /* 0x000fe40000f3e4ff */
[C---:B------:R-:W-:Y:S01]  /*20b0*/  ISETP.GT.U32.AND P4, PT, R9.reuse, RZ, PT ;  /* 0x000000ff0900720c */ /* 0x040fe20003f84070 */
[----:B------:R-:W-:Y:S01]  /*20c0*/  IMAD.X R5, RZ, RZ, R5, P3 ;  /* 0x000000ffff057224 */ /* 0x000fe200018e0605 */
[----:B------:R-:W-:-:S04]  /*20d0*/  IADD3.X R8, P3, PT, R9, R9, RZ, P1, !PT ;  /* 0x0000000909087210 */ /* 0x000fc80000f7e4ff */
[C---:B------:R-:W-:Y:S01]  /*20e0*/  ISETP.GT.AND.EX P1, PT, R5.reuse, RZ, PT, P4 ;  /* 0x000000ff0500720c */ /* 0x040fe20003f24340 */
[----:B------:R-:W-:-:S03]  /*20f0*/  IMAD.X R10, R5, 0x1, R5, P3 ;  /* 0x00000001050a7824 */ /* 0x000fc600018e0605 */
[----:B------:R-:W-:Y:S02]  /*2100*/  SEL R8, R8, R9, P1 ;  /* 0x0000000908087207 */ /* 0x000fe40000800000 */
[----:B------:R-:W-:Y:S02]  /*2110*/  SEL R10, R10, R5, P1 ;  /* 0x000000050a0a7207 */ /* 0x000fe40000800000 */
[----:B------:R-:W-:Y:S02]  /*2120*/  IADD3 R5, P3, PT, R8, 0x1, RZ ;  /* 0x0000000108057810 */ /* 0x000fe40007f7e0ff */
[----:B------:R-:W-:-:S03]  /*2130*/  SHF.R.U32.HI R9, RZ, 0x1e, R7 ;  /* 0x0000001eff097819 */ /* 0x000fc60000011607 */
[----:B------:R-:W-:-:S05]  /*2140*/  IMAD.X R8, RZ, RZ, R10, P3 ;  /* 0x000000ffff087224 */ /* 0x000fca00018e060a */
[----:B------:R-:W-:-:S04]  /*2150*/  SHF.R.U64 R5, R5, 0xa, R8 ;  /* 0x0000000a05057819 */ /* 0x000fc80000001208 */
[----:B------:R-:W-:-:S04]  /*2160*/  IADD3 R5, P3, PT, R5, 0x1, RZ ;  /* 0x0000000105057810 */ /* 0x000fc80007f7e0ff */
[----:B------:R-:W-:-:S04]  /*2170*/  LEA.HI.X R8, R8, RZ, RZ, 0x16, P3 ;  /* 0x000000ff08087211 */ /* 0x000fc800018fb4ff */
[--C-:B------:R-:W-:Y:S02]  /*2180*/  SHF.R.U64 R5, R5, 0x1, R8.reuse ;  /* 0x0000000105057819 */ /* 0x100fe40000001208 */
[----:B------:R-:W-:Y:S02]  /*2190*/  SHF.R.U32.HI R8, RZ, 0x1, R8 ;  /* 0x00000001ff087819 */ /* 0x000fe40000011608 */
[----:B------:R-:W-:Y:S02]  /*21a0*/  R2UR UR4, R5 ;  /* 0x00000000050472ca */ /* 0x000fe400000e0000 */
[----:B------:R-:W-:-:S05]  /*21b0*/  SEL R5, RZ, 0xffffffff, !P1 ;  /* 0xffffffffff057807 */ /* 0x000fca0004800000 */
[----:B------:R-:W-:Y:S01]  /*21c0*/  IMAD.IADD R4, R5, 0x1, -R4 ;  /* 0x0000000105047824 */ /* 0x000fe200078e0a04 */
[----:B------:R-:W-:-:S03]  /*21d0*/  LOP3.LUT P1, R5, R26, 0x80000000, RZ, 0xc0, !PT ;  /* 0x800000001a057812 */ /* 0x000fc6000782c0ff */
[----:B------:R-:W-:Y:S01]  /*21e0*/  IMAD.SHL.U32 R7, R4, 0x100000, RZ ;  /* 0x0010000004077824 */ /* 0x000fe200078e00ff */
[----:B------:R-:W-:Y:S01]  /*21f0*/  LEA.HI R4, R6, R9, RZ, 0x1 ;  /* 0x0000000906047211 */ /* 0x000fe200078f08ff */
[----:B------:R-:W-:Y:S01]  /*2200*/  UIADD3 UR4, UP0, UP1, URZ, URZ, UR4 ;  /* 0x000000ffff047290 */ /* 0x000fe2000f91e004 */
[----:B------:R-:W-:-:S05]  /*2210*/  @!P0 LOP3.LUT R5, R5, 0x80000000, RZ, 0x3c, !PT ;  /* 0x8000000005058812 */ /* 0x000fca00078e3cff */
[----:B------:R-:W-:Y:S02]  /*2220*/  PLOP3.LUT P3, PT, PT, PT, UP1, 0x80, 0x8 ;  /* 0x000000000008781c */ /* 0x000fe40003f6f018 */
[----:B------:R-:W-:Y:S01]  /*2230*/  PLOP3.LUT P4, PT, PT, PT, UP0, 0x80, 0x8 ;  /* 0x000000000008781c */ /* 0x000fe20003f8f008 */
[----:B------:R-:W-:-:S03]  /*2240*/  @P1 IMAD.MOV R4, RZ, RZ, -R4 ;  /* 0x000000ffff041224 */ /* 0x000fc600078e0a04 */
[----:B------:R-:W-:-:S04]  /*2250*/  IADD3.X R6, PT, PT, R7, 0x3fe00000, R8, P4, P3 ;  /* 0x3fe0000007067810 */ /* 0x000fc800027e6408 */
[----:B------:R-:W-:-:S07]  /*2260*/  LOP3.LUT R27, R6, R5, RZ, 0xfc, !PT ;  /* 0x00000005061b7212 */ /* 0x000fce00078efcff */
.L_x_15:
[----:B------:R-:W-:Y:S02]  /*2270*/  IMAD.MOV.U32 R15, RZ, RZ, 0x0 ;  /* 0x00000000ff0f7424 */ /* 0x000fe400078e00ff */
[----:B------:R-:W-:Y:S02]  /*2280*/  IMAD.U32 R26, RZ, RZ, UR4 ;  /* 0x00000004ff1a7e24 */ /* 0x000fe4000f8e00ff */
[----:B------:R-:W-:Y:S05]  /*2290*/  RET.REL.NODEC R14 `(_Z5fcudaPdS_S_i) ;  /* 0xffffffdc0e587950 */ /* 0x000fea0003c3ffff */
.L_x_19:
[----:B------:R-:W-:-:S00]  /*22a0*/  BRA `(.L_x_19) ;  /* 0xfffffffc00fc7947 */ /* 0x000fc0000383ffff */
[----:B------:R-:W-:-:S00]  /*22b0*/  NOP ;  /* 0x0000000000007918 */ /* 0x000fc00000000000 */
        /* <DEDUP_REMOVED lines=12> */
.L_x_21:


//--------------------- .nv.global.init           --------------------------
	.section	.nv.global.init,"aw",@progbits
	.align	16
.nv.global.init:
	.type		__cudart_sin_cos_coeffs,@object
	.size		__cudart_sin_cos_coeffs,(__cudart_i2opi_d - __cudart_sin_cos_coeffs)
__cudart_sin_cos_coeffs:
        /*0000*/ 	.byte	0x46, 0xd2, 0xb0, 0x2c, 0xf1, 0xe5, 0x5a, 0xbe, 0x92, 0xe3, 0xac, 0x69, 0xe3, 0x1d, 0xc7, 0x3e
        /*0010*/ 	.byte	0xa1, 0x62, 0xdb, 0x19, 0xa0, 0x01, 0x2a, 0xbf, 0x18, 0x08, 0x11, 0x11, 0x11, 0x11, 0x81, 0x3f
        /*0020*/ 	.byte	0x54, 0x55, 0x55, 0x55, 0x55, 0x55, 0xc5, 0xbf, 0x00, 0x00, 0x00, 0x00, 0x00, 0x00, 0x00, 0x00
        /*0030*/ 	.byte	0x00, 0x00, 0x00, 0x00, 0x00, 0x00, 0x00, 0x00, 0x64, 0x81, 0xfd, 0x20, 0x83, 0xff, 0xa8, 0xbd
        /*0040*/ 	.byte	0x28, 0x85, 0xef, 0xc1, 0xa7, 0xee, 0x21, 0x3e, 0xd9, 0xe6, 0x06, 0x8e, 0x4f, 0x7e, 0x92, 0xbe
        /*0050*/ 	.byte	0xe9, 0xbc, 0xdd, 0x19, 0xa0, 0x01, 0xfa, 0x3e, 0x47, 0x5d, 0xc1, 0x16, 0x6c, 0xc1, 0x56, 0xbf
        /*0060*/ 	.byte	0x51, 0x55, 0x55, 0x55, 0x55, 0x55, 0xa5, 0x3f, 0x00, 0x00, 0x00, 0x00, 0x00, 0x00, 0xe0, 0xbf
        /*0070*/ 	.byte	0x00, 0x00, 0x00, 0x00, 0x00, 0x00, 0xf0, 0x3f, 0x00, 0x00, 0x00, 0x00, 0x00, 0x00, 0x00, 0x00
	.type		__cudart_i2opi_d,@object
	.size		__cudart_i2opi_d,(.L_0 - __cudart_i2opi_d)
__cudart_i2opi_d:
        /* <DEDUP_REMOVED lines=9> */
.L_0:


//--------------------- .nv.shared.reserved.0     --------------------------
	.section	.nv.shared.reserved.0,"aw",@nobits
	.weak		__nv_reservedSMEM_offset_0_alias
	.size		__nv_reservedSMEM_offset_0_alias, 0, 64
	.other		__nv_reservedSMEM_offset_0_alias,@"STO_CUDA_RESERVED_SHARED STV_DEFAULT"
__nv_reservedSMEM_offset_0_alias:
	.zero		0
	.zero		64


//--------------------- .nv.constant0._Z5fcudaPdS_S_i --------------------------
	.section	.nv.constant0._Z5fcudaPdS_S_i,"a",@progbits
	.sectionflags	@""
	.align	4
.nv.constant0._Z5fcudaPdS_S_i:
	.zero		924


//--------------------- SYMBOLS --------------------------

	.type		.nv.reservedSmem.offset0,@object
	.size		.nv.reservedSmem.offset0,0x4
